//
// Generated by NVIDIA NVVM Compiler
//
// Compiler Build ID: CL-36424714
// Cuda compilation tools, release 13.0, V13.0.88
// Based on NVVM 20.0.0
//

.version 9.0
.target sm_100
.address_size 64

	// .globl	_Z19eikonal_baseline_2dPfPKfPb
.global .align 4 .b8 precalc_xorwow_matrix[102400];
.global .align 4 .b8 precalc_xorwow_offset_matrix[102400];
.global .align 4 .b8 mrg32k3aM1[2304];
.global .align 4 .b8 mrg32k3aM2[2304];
.global .align 4 .b8 mrg32k3aM1SubSeq[2016];
.global .align 4 .b8 mrg32k3aM2SubSeq[2016];
.global .align 4 .b8 mrg32k3aM1Seq[2304];
.global .align 4 .b8 mrg32k3aM2Seq[2304];
.const .align 8 .b8 __cr_lgamma_table[72];

.visible .entry _Z19eikonal_baseline_2dPfPKfPb(
	.param .u64 .ptr .align 1 _Z19eikonal_baseline_2dPfPKfPb_param_0,
	.param .u64 .ptr .align 1 _Z19eikonal_baseline_2dPfPKfPb_param_1,
	.param .u64 .ptr .align 1 _Z19eikonal_baseline_2dPfPKfPb_param_2
)
{
	.reg .pred 	%p<7>;
	.reg .b16 	%rs<2>;
	.reg .b32 	%r<18>;
	.reg .b32 	%f<28>;
	.reg .b64 	%rd<16>;

	ld.param.u64 	%rd4, [_Z19eikonal_baseline_2dPfPKfPb_param_0];
	ld.param.u64 	%rd5, [_Z19eikonal_baseline_2dPfPKfPb_param_1];
	ld.param.u64 	%rd6, [_Z19eikonal_baseline_2dPfPKfPb_param_2];
	mov.u32 	%r5, %ctaid.x;
	mov.u32 	%r6, %ntid.x;
	mov.u32 	%r7, %tid.x;
	mad.lo.s32 	%r1, %r5, %r6, %r7;
	mov.u32 	%r8, %ctaid.y;
	mov.u32 	%r9, %ntid.y;
	mov.u32 	%r10, %tid.y;
	mad.lo.s32 	%r11, %r8, %r9, %r10;
	add.s32 	%r12, %r1, -1023;
	add.s32 	%r13, %r11, -1023;
	min.u32 	%r14, %r12, %r13;
	setp.lt.u32 	%p1, %r14, -1022;
	@%p1 bra 	$L__BB0_7;
	cvta.to.global.u64 	%rd1, %rd4;
	cvta.to.global.u64 	%rd7, %rd5;
	shl.b32 	%r15, %r11, 10;
	add.s32 	%r3, %r15, %r1;
	add.s32 	%r16, %r3, -1;
	mul.wide.u32 	%rd8, %r16, 4;
	add.s64 	%rd2, %rd1, %rd8;
	mul.wide.u32 	%rd9, %r3, 4;
	add.s64 	%rd3, %rd1, %rd9;
	add.s32 	%r4, %r3, -1024;
	add.s64 	%rd10, %rd7, %rd9;
	ld.global.f32 	%f1, [%rd10];
	setp.leu.f32 	%p2, %f1, 0f3F000000;
	setp.gt.f32 	%p3, %f1, 0f3F000000;
	selp.f32 	%f2, 0f3F800000, 0f3C23D70A, %p3;
	@%p2 bra 	$L__BB0_7;
	add.s32 	%r17, %r3, 1024;
	mul.wide.u32 	%rd11, %r17, 4;
	add.s64 	%rd12, %rd1, %rd11;
	ld.global.f32 	%f9, [%rd12];
	mul.wide.u32 	%rd13, %r4, 4;
	add.s64 	%rd14, %rd1, %rd13;
	ld.global.f32 	%f10, [%rd14];
	ld.global.f32 	%f11, [%rd3+4];
	ld.global.f32 	%f12, [%rd2];
	min.f32 	%f3, %f12, %f11;
	min.f32 	%f4, %f10, %f9;
	sub.f32 	%f13, %f3, %f4;
	abs.f32 	%f14, %f13;
	rcp.rn.f32 	%f5, %f2;
	setp.ltu.f32 	%p4, %f14, %f5;
	@%p4 bra 	$L__BB0_4;
	min.f32 	%f15, %f3, %f4;
	add.f32 	%f27, %f5, %f15;
	bra.uni 	$L__BB0_5;
$L__BB0_4:
	setp.gt.f32 	%p5, %f1, 0f3F000000;
	add.f32 	%f16, %f4, %f3;
	mul.f32 	%f17, %f16, %f16;
	mul.f32 	%f18, %f3, %f3;
	fma.rn.f32 	%f19, %f4, %f4, %f18;
	selp.f32 	%f20, 0f3F800000, 0f461C4000, %p5;
	sub.f32 	%f21, %f19, %f20;
	add.f32 	%f22, %f21, %f21;
	sub.f32 	%f23, %f17, %f22;
	sqrt.rn.f32 	%f24, %f23;
	add.f32 	%f25, %f16, %f24;
	mul.f32 	%f27, %f25, 0f3F000000;
$L__BB0_5:
	ld.global.f32 	%f26, [%rd3];
	setp.geu.f32 	%p6, %f27, %f26;
	@%p6 bra 	$L__BB0_7;
	st.global.f32 	[%rd3], %f27;
	cvta.to.global.u64 	%rd15, %rd6;
	mov.b16 	%rs1, 0;
	st.global.u8 	[%rd15], %rs1;
$L__BB0_7:
	ret;

}
	// .globl	_Z26eikonal_improved_update_2dPfPKfPiiPb
.visible .entry _Z26eikonal_improved_update_2dPfPKfPiiPb(
	.param .u64 .ptr .align 1 _Z26eikonal_improved_update_2dPfPKfPiiPb_param_0,
	.param .u64 .ptr .align 1 _Z26eikonal_improved_update_2dPfPKfPiiPb_param_1,
	.param .u64 .ptr .align 1 _Z26eikonal_improved_update_2dPfPKfPiiPb_param_2,
	.param .u32 _Z26eikonal_improved_update_2dPfPKfPiiPb_param_3,
	.param .u64 .ptr .align 1 _Z26eikonal_improved_update_2dPfPKfPiiPb_param_4
)
{
	.reg .pred 	%p<11>;
	.reg .b16 	%rs<2>;
	.reg .b32 	%r<17>;
	.reg .b32 	%f<44>;
	.reg .b64 	%rd<22>;

	ld.param.u64 	%rd8, [_Z26eikonal_improved_update_2dPfPKfPiiPb_param_0];
	ld.param.u64 	%rd5, [_Z26eikonal_improved_update_2dPfPKfPiiPb_param_1];
	ld.param.u64 	%rd6, [_Z26eikonal_improved_update_2dPfPKfPiiPb_param_2];
	ld.param.u32 	%r5, [_Z26eikonal_improved_update_2dPfPKfPiiPb_param_3];
	ld.param.u64 	%rd7, [_Z26eikonal_improved_update_2dPfPKfPiiPb_param_4];
	cvta.to.global.u64 	%rd1, %rd8;
	mov.u32 	%r6, %ctaid.x;
	mov.u32 	%r7, %ntid.x;
	mov.u32 	%r8, %tid.x;
	mad.lo.s32 	%r1, %r6, %r7, %r8;
	setp.ge.s32 	%p1, %r1, %r5;
	@%p1 bra 	$L__BB1_13;
	cvta.to.global.u64 	%rd9, %rd6;
	cvta.to.global.u64 	%rd10, %rd5;
	mul.wide.s32 	%rd11, %r1, 4;
	add.s64 	%rd12, %rd9, %rd11;
	ld.global.u32 	%r2, [%rd12];
	shr.s32 	%r9, %r2, 31;
	shr.u32 	%r10, %r9, 22;
	add.s32 	%r11, %r2, %r10;
	and.b32  	%r12, %r11, -1024;
	sub.s32 	%r3, %r2, %r12;
	shr.s32 	%r4, %r11, 10;
	mul.wide.s32 	%rd13, %r2, 4;
	add.s64 	%rd14, %rd10, %rd13;
	ld.global.f32 	%f1, [%rd14];
	setp.leu.f32 	%p2, %f1, 0f3F000000;
	setp.gt.f32 	%p3, %f1, 0f3F000000;
	selp.f32 	%f2, 0f3F800000, 0f3C23D70A, %p3;
	@%p2 bra 	$L__BB1_13;
	setp.lt.s32 	%p4, %r3, 1;
	shl.b32 	%r13, %r4, 10;
	cvt.s64.s32 	%rd15, %r3;
	cvt.s64.s32 	%rd16, %r13;
	add.s64 	%rd17, %rd16, %rd15;
	shl.b64 	%rd18, %rd17, 2;
	add.s64 	%rd2, %rd1, %rd18;
	mov.f32 	%f38, 0f501502F9;
	@%p4 bra 	$L__BB1_4;
	ld.global.f32 	%f38, [%rd2+-4];
	setp.gt.u32 	%p5, %r3, 1022;
	mov.f32 	%f39, 0f501502F9;
	@%p5 bra 	$L__BB1_5;
$L__BB1_4:
	ld.global.f32 	%f39, [%rd2+4];
$L__BB1_5:
	setp.lt.s32 	%p6, %r2, 1024;
	add.s32 	%r15, %r13, %r3;
	add.s32 	%r16, %r15, -1024;
	mul.wide.s32 	%rd19, %r16, 4;
	add.s64 	%rd3, %rd1, %rd19;
	mov.f32 	%f41, 0f501502F9;
	@%p6 bra 	$L__BB1_7;
	ld.global.f32 	%f41, [%rd3];
	setp.gt.u32 	%p7, %r2, 1047551;
	mov.f32 	%f42, 0f501502F9;
	@%p7 bra 	$L__BB1_8;
$L__BB1_7:
	ld.global.f32 	%f42, [%rd3+8192];
$L__BB1_8:
	min.f32 	%f13, %f38, %f39;
	min.f32 	%f14, %f41, %f42;
	sub.f32 	%f23, %f13, %f14;
	abs.f32 	%f24, %f23;
	rcp.rn.f32 	%f15, %f2;
	setp.ltu.f32 	%p8, %f24, %f15;
	@%p8 bra 	$L__BB1_10;
	min.f32 	%f25, %f13, %f14;
	add.f32 	%f43, %f15, %f25;
	bra.uni 	$L__BB1_11;
$L__BB1_10:
	setp.gt.f32 	%p9, %f1, 0f3F000000;
	add.f32 	%f26, %f13, %f14;
	mul.f32 	%f27, %f26, %f26;
	mul.f32 	%f28, %f14, %f14;
	fma.rn.f32 	%f29, %f13, %f13, %f28;
	selp.f32 	%f30, 0f3F800000, 0f461C4000, %p9;
	sub.f32 	%f31, %f29, %f30;
	add.f32 	%f32, %f31, %f31;
	sub.f32 	%f33, %f27, %f32;
	sqrt.rn.f32 	%f34, %f33;
	add.f32 	%f35, %f26, %f34;
	mul.f32 	%f43, %f35, 0f3F000000;
$L__BB1_11:
	add.s64 	%rd4, %rd1, %rd13;
	ld.global.f32 	%f36, [%rd4];
	setp.geu.f32 	%p10, %f43, %f36;
	@%p10 bra 	$L__BB1_13;
	st.global.f32 	[%rd4], %f43;
	cvta.to.global.u64 	%rd21, %rd7;
	mov.b16 	%rs1, 0;
	st.global.u8 	[%rd21], %rs1;
$L__BB1_13:
	ret;

}
	// .globl	_Z19eikonal_baseline_3dPfPKfPb
.visible .entry _Z19eikonal_baseline_3dPfPKfPb(
	.param .u64 .ptr .align 1 _Z19eikonal_baseline_3dPfPKfPb_param_0,
	.param .u64 .ptr .align 1 _Z19eikonal_baseline_3dPfPKfPb_param_1,
	.param .u64 .ptr .align 1 _Z19eikonal_baseline_3dPfPKfPb_param_2
)
{
	.reg .pred 	%p<23>;
	.reg .b16 	%rs<2>;
	.reg .b32 	%r<26>;
	.reg .b32 	%f<44>;
	.reg .b64 	%rd<20>;

	ld.param.u64 	%rd6, [_Z19eikonal_baseline_3dPfPKfPb_param_0];
	ld.param.u64 	%rd7, [_Z19eikonal_baseline_3dPfPKfPb_param_1];
	ld.param.u64 	%rd8, [_Z19eikonal_baseline_3dPfPKfPb_param_2];
	mov.u32 	%r5, %ctaid.x;
	mov.u32 	%r6, %ntid.x;
	mov.u32 	%r7, %tid.x;
	mad.lo.s32 	%r1, %r5, %r6, %r7;
	mov.u32 	%r8, %ctaid.y;
	mov.u32 	%r9, %ntid.y;
	mov.u32 	%r10, %tid.y;
	mad.lo.s32 	%r11, %r8, %r9, %r10;
	mov.u32 	%r12, %ctaid.z;
	mov.u32 	%r13, %ntid.z;
	mov.u32 	%r14, %tid.z;
	mad.lo.s32 	%r15, %r12, %r13, %r14;
	setp.lt.s32 	%p1, %r1, 1;
	setp.eq.s32 	%p2, %r11, 0;
	setp.eq.s32 	%p3, %r15, 0;
	or.pred  	%p4, %p2, %p3;
	or.pred  	%p5, %p4, %p1;
	setp.gt.s32 	%p6, %r1, 1022;
	or.pred  	%p7, %p6, %p5;
	setp.gt.u32 	%p8, %r11, 1022;
	or.pred  	%p9, %p7, %p8;
	setp.gt.u32 	%p10, %r15, 1022;
	or.pred  	%p11, %p9, %p10;
	@%p11 bra 	$L__BB2_10;
	cvta.to.global.u64 	%rd1, %rd6;
	cvta.to.global.u64 	%rd9, %rd7;
	shl.b32 	%r16, %r15, 20;
	shl.b32 	%r17, %r11, 10;
	add.s32 	%r18, %r16, %r1;
	add.s32 	%r19, %r17, %r18;
	add.s32 	%r20, %r19, -1;
	mul.wide.u32 	%rd10, %r20, 4;
	add.s64 	%rd2, %rd1, %rd10;
	mul.wide.u32 	%rd11, %r19, 4;
	add.s64 	%rd3, %rd1, %rd11;
	add.s32 	%r21, %r19, -1024;
	mul.wide.u32 	%rd12, %r21, 4;
	add.s64 	%rd4, %rd1, %rd12;
	add.s32 	%r22, %r19, 1024;
	mul.wide.u32 	%rd13, %r22, 4;
	add.s64 	%rd5, %rd1, %rd13;
	add.s32 	%r23, %r17, %r1;
	add.s32 	%r24, %r16, %r23;
	add.s32 	%r4, %r24, -1048576;
	add.s64 	%rd14, %rd9, %rd11;
	ld.global.f32 	%f1, [%rd14];
	setp.leu.f32 	%p12, %f1, 0f3F000000;
	setp.gt.f32 	%p13, %f1, 0f3F000000;
	selp.f32 	%f2, 0f3F800000, 0f3C23D70A, %p13;
	@%p12 bra 	$L__BB2_10;
	add.s32 	%r25, %r4, 2097152;
	mul.wide.u32 	%rd15, %r25, 4;
	add.s64 	%rd16, %rd1, %rd15;
	ld.global.f32 	%f19, [%rd16];
	mul.wide.u32 	%rd17, %r4, 4;
	add.s64 	%rd18, %rd1, %rd17;
	ld.global.f32 	%f20, [%rd18];
	ld.global.f32 	%f21, [%rd5];
	ld.global.f32 	%f22, [%rd4];
	ld.global.f32 	%f23, [%rd3+4];
	ld.global.f32 	%f24, [%rd2];
	min.f32 	%f25, %f24, %f23;
	min.f32 	%f26, %f22, %f21;
	min.f32 	%f27, %f20, %f19;
	setp.gt.f32 	%p14, %f25, %f26;
	selp.f32 	%f28, %f25, %f26, %p14;
	selp.f32 	%f3, %f26, %f25, %p14;
	setp.gt.f32 	%p15, %f28, %f27;
	selp.f32 	%f4, %f28, %f27, %p15;
	selp.f32 	%f5, %f27, %f28, %p15;
	setp.gt.f32 	%p16, %f3, %f5;
	selp.f32 	%f6, %f3, %f5, %p16;
	selp.f32 	%f7, %f5, %f3, %p16;
	rcp.rn.f32 	%f29, %f2;
	add.f32 	%f43, %f29, %f7;
	setp.leu.f32 	%p17, %f43, %f6;
	@%p17 bra 	$L__BB2_8;
	setp.gt.f32 	%p18, %f1, 0f3F000000;
	add.f32 	%f9, %f3, %f5;
	mul.f32 	%f30, %f9, %f9;
	mul.f32 	%f31, %f6, %f6;
	fma.rn.f32 	%f10, %f7, %f7, %f31;
	selp.f32 	%f11, 0f3F800000, 0f461C4000, %p18;
	sub.f32 	%f32, %f10, %f11;
	add.f32 	%f33, %f32, %f32;
	sub.f32 	%f12, %f30, %f33;
	setp.leu.f32 	%p19, %f12, 0f00000000;
	@%p19 bra 	$L__BB2_5;
	sqrt.rn.f32 	%f34, %f12;
	add.f32 	%f35, %f9, %f34;
	mul.f32 	%f43, %f35, 0f3F000000;
$L__BB2_5:
	setp.leu.f32 	%p20, %f43, %f4;
	@%p20 bra 	$L__BB2_8;
	add.f32 	%f15, %f4, %f9;
	fma.rn.f32 	%f36, %f4, %f4, %f10;
	sub.f32 	%f37, %f36, %f11;
	mul.f32 	%f38, %f37, 0fC0400000;
	fma.rn.f32 	%f16, %f15, %f15, %f38;
	setp.leu.f32 	%p21, %f16, 0f00000000;
	@%p21 bra 	$L__BB2_8;
	sqrt.rn.f32 	%f39, %f16;
	add.f32 	%f40, %f15, %f39;
	div.rn.f32 	%f43, %f40, 0f40400000;
$L__BB2_8:
	ld.global.f32 	%f41, [%rd3];
	setp.geu.f32 	%p22, %f43, %f41;
	@%p22 bra 	$L__BB2_10;
	st.global.f32 	[%rd3], %f43;
	cvta.to.global.u64 	%rd19, %rd8;
	mov.b16 	%rs1, 0;
	st.global.u8 	[%rd19], %rs1;
$L__BB2_10:
	ret;

}
	// .globl	_Z26eikonal_improved_update_3dPfPKfPiiPb
.visible .entry _Z26eikonal_improved_update_3dPfPKfPiiPb(
	.param .u64 .ptr .align 1 _Z26eikonal_improved_update_3dPfPKfPiiPb_param_0,
	.param .u64 .ptr .align 1 _Z26eikonal_improved_update_3dPfPKfPiiPb_param_1,
	.param .u64 .ptr .align 1 _Z26eikonal_improved_update_3dPfPKfPiiPb_param_2,
	.param .u32 _Z26eikonal_improved_update_3dPfPKfPiiPb_param_3,
	.param .u64 .ptr .align 1 _Z26eikonal_improved_update_3dPfPKfPiiPb_param_4
)
{
	.reg .pred 	%p<19>;
	.reg .b16 	%rs<2>;
	.reg .b32 	%r<37>;
	.reg .b32 	%f<68>;
	.reg .b64 	%rd<21>;

	ld.param.u64 	%rd7, [_Z26eikonal_improved_update_3dPfPKfPiiPb_param_0];
	ld.param.u64 	%rd4, [_Z26eikonal_improved_update_3dPfPKfPiiPb_param_1];
	ld.param.u64 	%rd5, [_Z26eikonal_improved_update_3dPfPKfPiiPb_param_2];
	ld.param.u32 	%r6, [_Z26eikonal_improved_update_3dPfPKfPiiPb_param_3];
	ld.param.u64 	%rd6, [_Z26eikonal_improved_update_3dPfPKfPiiPb_param_4];
	cvta.to.global.u64 	%rd1, %rd7;
	mov.u32 	%r7, %ctaid.x;
	mov.u32 	%r8, %ntid.x;
	mov.u32 	%r9, %tid.x;
	mad.lo.s32 	%r1, %r7, %r8, %r9;
	setp.ge.s32 	%p1, %r1, %r6;
	@%p1 bra 	$L__BB3_19;
	cvta.to.global.u64 	%rd8, %rd5;
	cvta.to.global.u64 	%rd9, %rd4;
	mul.wide.s32 	%rd10, %r1, 4;
	add.s64 	%rd11, %rd8, %rd10;
	ld.global.u32 	%r2, [%rd11];
	shr.s32 	%r10, %r2, 31;
	shr.u32 	%r11, %r10, 22;
	add.s32 	%r12, %r2, %r11;
	and.b32  	%r13, %r12, -1024;
	sub.s32 	%r3, %r2, %r13;
	shr.s32 	%r14, %r12, 10;
	shr.u32 	%r15, %r14, 22;
	add.s32 	%r16, %r14, %r15;
	and.b32  	%r17, %r16, -1024;
	sub.s32 	%r4, %r14, %r17;
	shr.u32 	%r18, %r10, 12;
	add.s32 	%r19, %r2, %r18;
	shr.s32 	%r5, %r19, 20;
	mul.wide.s32 	%rd12, %r2, 4;
	add.s64 	%rd13, %rd9, %rd12;
	ld.global.f32 	%f1, [%rd13];
	setp.leu.f32 	%p2, %f1, 0f3F000000;
	setp.gt.f32 	%p3, %f1, 0f3F000000;
	selp.f32 	%f2, 0f3F800000, 0f3C23D70A, %p3;
	@%p2 bra 	$L__BB3_19;
	setp.lt.s32 	%p4, %r3, 1;
	shl.b32 	%r20, %r5, 20;
	add.s32 	%r21, %r3, %r20;
	shl.b32 	%r22, %r4, 10;
	add.s32 	%r23, %r21, %r22;
	add.s32 	%r24, %r23, -1;
	mul.wide.s32 	%rd14, %r24, 4;
	add.s64 	%rd2, %rd1, %rd14;
	mov.f32 	%f58, 0f501502F9;
	@%p4 bra 	$L__BB3_4;
	ld.global.f32 	%f58, [%rd2];
	setp.gt.u32 	%p5, %r3, 1022;
	mov.f32 	%f59, 0f501502F9;
	@%p5 bra 	$L__BB3_5;
$L__BB3_4:
	ld.global.f32 	%f59, [%rd2+8];
$L__BB3_5:
	setp.lt.s32 	%p6, %r4, 1;
	mov.f32 	%f61, 0f501502F9;
	@%p6 bra 	$L__BB3_7;
	ld.global.f32 	%f61, [%rd2+-4092];
	setp.gt.u32 	%p7, %r4, 1022;
	mov.f32 	%f62, 0f501502F9;
	@%p7 bra 	$L__BB3_8;
$L__BB3_7:
	ld.global.f32 	%f62, [%rd2+4100];
$L__BB3_8:
	setp.lt.s32 	%p8, %r2, 1048576;
	mov.f32 	%f64, 0f501502F9;
	@%p8 bra 	$L__BB3_10;
	and.b32  	%r26, %r2, 1048575;
	or.b32  	%r27, %r20, %r26;
	add.s32 	%r28, %r27, -1048576;
	mul.wide.s32 	%rd15, %r28, 4;
	add.s64 	%rd16, %rd1, %rd15;
	ld.global.f32 	%f64, [%rd16];
	setp.gt.u32 	%p9, %r2, 1072693247;
	mov.f32 	%f65, 0f501502F9;
	@%p9 bra 	$L__BB3_11;
$L__BB3_10:
	and.b32  	%r33, %r19, -1048576;
	sub.s32 	%r34, %r2, %r33;
	add.s32 	%r35, %r20, %r34;
	add.s32 	%r36, %r35, 1048576;
	mul.wide.s32 	%rd17, %r36, 4;
	add.s64 	%rd18, %rd1, %rd17;
	ld.global.f32 	%f65, [%rd18];
$L__BB3_11:
	min.f32 	%f40, %f58, %f59;
	min.f32 	%f41, %f61, %f62;
	min.f32 	%f42, %f64, %f65;
	setp.gt.f32 	%p10, %f40, %f41;
	selp.f32 	%f43, %f40, %f41, %p10;
	selp.f32 	%f18, %f41, %f40, %p10;
	setp.gt.f32 	%p11, %f43, %f42;
	selp.f32 	%f19, %f43, %f42, %p11;
	selp.f32 	%f20, %f42, %f43, %p11;
	setp.gt.f32 	%p12, %f18, %f20;
	selp.f32 	%f21, %f18, %f20, %p12;
	selp.f32 	%f22, %f20, %f18, %p12;
	rcp.rn.f32 	%f44, %f2;
	add.f32 	%f67, %f44, %f22;
	setp.leu.f32 	%p13, %f67, %f21;
	@%p13 bra 	$L__BB3_17;
	setp.gt.f32 	%p14, %f1, 0f3F000000;
	add.f32 	%f24, %f18, %f20;
	mul.f32 	%f45, %f24, %f24;
	mul.f32 	%f46, %f21, %f21;
	fma.rn.f32 	%f25, %f22, %f22, %f46;
	selp.f32 	%f26, 0f3F800000, 0f461C4000, %p14;
	sub.f32 	%f47, %f25, %f26;
	add.f32 	%f48, %f47, %f47;
	sub.f32 	%f27, %f45, %f48;
	setp.leu.f32 	%p15, %f27, 0f00000000;
	@%p15 bra 	$L__BB3_14;
	sqrt.rn.f32 	%f49, %f27;
	add.f32 	%f50, %f24, %f49;
	mul.f32 	%f67, %f50, 0f3F000000;
$L__BB3_14:
	setp.leu.f32 	%p16, %f67, %f19;
	@%p16 bra 	$L__BB3_17;
	add.f32 	%f30, %f19, %f24;
	fma.rn.f32 	%f51, %f19, %f19, %f25;
	sub.f32 	%f52, %f51, %f26;
	mul.f32 	%f53, %f52, 0fC0400000;
	fma.rn.f32 	%f31, %f30, %f30, %f53;
	setp.leu.f32 	%p17, %f31, 0f00000000;
	@%p17 bra 	$L__BB3_17;
	sqrt.rn.f32 	%f54, %f31;
	add.f32 	%f55, %f30, %f54;
	div.rn.f32 	%f67, %f55, 0f40400000;
$L__BB3_17:
	add.s64 	%rd3, %rd1, %rd12;
	ld.global.f32 	%f56, [%rd3];
	setp.geu.f32 	%p18, %f67, %f56;
	@%p18 bra 	$L__BB3_19;
	st.global.f32 	[%rd3], %f67;
	cvta.to.global.u64 	%rd20, %rd6;
	mov.b16 	%rs1, 0;
	st.global.u8 	[%rd20], %rs1;
$L__BB3_19:
	ret;

}


// ===== COMPILED SASS (sm_100) =====

	.target	sm_100

	.elftype	@"ET_EXEC"


//--------------------- .note.nv.tkinfo           --------------------------
	.section	.note.nv.tkinfo,"",@"SHT_NOTE"
	.sectionflags	@"SHF_NOTE_NV_TKINFO"
	.tkinfo
        /*0018*/ 	.word	0x00000002
        /*0030*/ 	.string	""
        /*0030*/ 	.string	"ptxas"
        /*0030*/ 	.string	"Cuda compilation tools, release 13.0, V13.0.88"
        /*0030*/ 	.string	"Build cuda_13.0.r13.0/compiler.36424714_0"
        /*0030*/ 	.string	"-arch sm_100 -m 64 "



//--------------------- .note.nv.cuinfo           --------------------------
	.section	.note.nv.cuinfo,"",@"SHT_NOTE"
	.sectionflags	@"SHF_NOTE_NV_CUINFO"
        /*0018*/ 	.short	0x0002
        /*001a*/ 	.short	0x0064
        /*001c*/ 	.short	0x0082
	.zero		2


//--------------------- .nv.info                  --------------------------
	.section	.nv.info,"",@"SHT_CUDA_INFO"
	.align	4


	//----- nvinfo : EIATTR_REGCOUNT
	.align		4
        /*0000*/ 	.byte	0x04, 0x2f
        /*0002*/ 	.short	(.L_10 - .L_9)
	.align		4
.L_9:
        /*0004*/ 	.word	index@(_Z19eikonal_baseline_2dPfPKfPb)
        /*0008*/ 	.word	0x00000013


	//----- nvinfo : EIATTR_FRAME_SIZE
	.align		4
.L_10:
        /*000c*/ 	.byte	0x04, 0x11
        /*000e*/ 	.short	(.L_12 - .L_11)
	.align		4
.L_11:
        /*0010*/ 	.word	index@($__internal_9_$__cuda_sm20_sqrt_rn_f32_slowpath)
        /*0014*/ 	.word	0x00000000


	//----- nvinfo : EIATTR_FRAME_SIZE
	.align		4
.L_12:
        /*0018*/ 	.byte	0x04, 0x11
        /*001a*/ 	.short	(.L_14 - .L_13)
	.align		4
.L_13:
        /*001c*/ 	.word	index@($__internal_8_$__cuda_sm20_rcp_rn_f32_slowpath)
        /*0020*/ 	.word	0x00000000


	//----- nvinfo : EIATTR_FRAME_SIZE
	.align		4
.L_14:
        /*0024*/ 	.byte	0x04, 0x11
        /*0026*/ 	.short	(.L_16 - .L_15)
	.align		4
.L_15:
        /*0028*/ 	.word	index@(_Z19eikonal_baseline_2dPfPKfPb)
        /*002c*/ 	.word	0x00000000


	//----- nvinfo : EIATTR_REGCOUNT
	.align		4
.L_16:
        /*0030*/ 	.byte	0x04, 0x2f
        /*0032*/ 	.short	(.L_18 - .L_17)
	.align		4
.L_17:
        /*0034*/ 	.word	index@(_Z26eikonal_improved_update_2dPfPKfPiiPb)
        /*0038*/ 	.word	0x00000010


	//----- nvinfo : EIATTR_FRAME_SIZE
	.align		4
.L_18:
        /*003c*/ 	.byte	0x04, 0x11
        /*003e*/ 	.short	(.L_20 - .L_19)
	.align		4
.L_19:
        /*0040*/ 	.word	index@($__internal_7_$__cuda_sm20_sqrt_rn_f32_slowpath)
        /*0044*/ 	.word	0x00000000


	//----- nvinfo : EIATTR_FRAME_SIZE
	.align		4
.L_20:
        /*0048*/ 	.byte	0x04, 0x11
        /*004a*/ 	.short	(.L_22 - .L_21)
	.align		4
.L_21:
        /*004c*/ 	.word	index@($__internal_6_$__cuda_sm20_rcp_rn_f32_slowpath)
        /*0050*/ 	.word	0x00000000


	//----- nvinfo : EIATTR_FRAME_SIZE
	.align		4
.L_22:
        /*0054*/ 	.byte	0x04, 0x11
        /*0056*/ 	.short	(.L_24 - .L_23)
	.align		4
.L_23:
        /*0058*/ 	.word	index@(_Z26eikonal_improved_update_2dPfPKfPiiPb)
        /*005c*/ 	.word	0x00000000


	//----- nvinfo : EIATTR_REGCOUNT
	.align		4
.L_24:
        /*0060*/ 	.byte	0x04, 0x2f
        /*0062*/ 	.short	(.L_26 - .L_25)
	.align		4
.L_25:
        /*0064*/ 	.word	index@(_Z19eikonal_baseline_3dPfPKfPb)
        /*0068*/ 	.word	0x00000015


	//----- nvinfo : EIATTR_FRAME_SIZE
	.align		4
.L_26:
        /*006c*/ 	.byte	0x04, 0x11
        /*006e*/ 	.short	(.L_28 - .L_27)
	.align		4
.L_27:
        /*0070*/ 	.word	index@($__internal_5_$__cuda_sm3x_div_rn_noftz_f32_slowpath)
        /*0074*/ 	.word	0x00000000


	//----- nvinfo : EIATTR_FRAME_SIZE
	.align		4
.L_28:
        /*0078*/ 	.byte	0x04, 0x11
        /*007a*/ 	.short	(.L_30 - .L_29)
	.align		4
.L_29:
        /*007c*/ 	.word	index@($__internal_4_$__cuda_sm20_sqrt_rn_f32_slowpath)
        /*0080*/ 	.word	0x00000000


	//----- nvinfo : EIATTR_FRAME_SIZE
	.align		4
.L_30:
        /*0084*/ 	.byte	0x04, 0x11
        /*0086*/ 	.short	(.L_32 - .L_31)
	.align		4
.L_31:
        /*0088*/ 	.word	index@($__internal_3_$__cuda_sm20_rcp_rn_f32_slowpath)
        /*008c*/ 	.word	0x00000000


	//----- nvinfo : EIATTR_FRAME_SIZE
	.align		4
.L_32:
        /*0090*/ 	.byte	0x04, 0x11
        /*0092*/ 	.short	(.L_34 - .L_33)
	.align		4
.L_33:
        /*0094*/ 	.word	index@(_Z19eikonal_baseline_3dPfPKfPb)
        /*0098*/ 	.word	0x00000000


	//----- nvinfo : EIATTR_REGCOUNT
	.align		4
.L_34:
        /*009c*/ 	.byte	0x04, 0x2f
        /*009e*/ 	.short	(.L_36 - .L_35)
	.align		4
.L_35:
        /*00a0*/ 	.word	index@(_Z26eikonal_improved_update_3dPfPKfPiiPb)
        /*00a4*/ 	.word	0x00000011


	//----- nvinfo : EIATTR_FRAME_SIZE
	.align		4
.L_36:
        /*00a8*/ 	.byte	0x04, 0x11
        /*00aa*/ 	.short	(.L_38 - .L_37)
	.align		4
.L_37:
        /*00ac*/ 	.word	index@($__internal_2_$__cuda_sm3x_div_rn_noftz_f32_slowpath)
        /*00b0*/ 	.word	0x00000000


	//----- nvinfo : EIATTR_FRAME_SIZE
	.align		4
.L_38:
        /*00b4*/ 	.byte	0x04, 0x11
        /*00b6*/ 	.short	(.L_40 - .L_39)
	.align		4
.L_39:
        /*00b8*/ 	.word	index@($__internal_1_$__cuda_sm20_sqrt_rn_f32_slowpath)
        /*00bc*/ 	.word	0x00000000


	//----- nvinfo : EIATTR_FRAME_SIZE
	.align		4
.L_40:
        /*00c0*/ 	.byte	0x04, 0x11
        /*00c2*/ 	.short	(.L_42 - .L_41)
	.align		4
.L_41:
        /*00c4*/ 	.word	index@($__internal_0_$__cuda_sm20_rcp_rn_f32_slowpath)
        /*00c8*/ 	.word	0x00000000


	//----- nvinfo : EIATTR_FRAME_SIZE
	.align		4
.L_42:
        /*00cc*/ 	.byte	0x04, 0x11
        /*00ce*/ 	.short	(.L_44 - .L_43)
	.align		4
.L_43:
        /*00d0*/ 	.word	index@(_Z26eikonal_improved_update_3dPfPKfPiiPb)
        /*00d4*/ 	.word	0x00000000


	//----- nvinfo : EIATTR_MIN_STACK_SIZE
	.align		4
.L_44:
        /*00d8*/ 	.byte	0x04, 0x12
        /*00da*/ 	.short	(.L_46 - .L_45)
	.align		4
.L_45:
        /*00dc*/ 	.word	index@(_Z26eikonal_improved_update_3dPfPKfPiiPb)
        /*00e0*/ 	.word	0x00000000


	//----- nvinfo : EIATTR_MIN_STACK_SIZE
	.align		4
.L_46:
        /*00e4*/ 	.byte	0x04, 0x12
        /*00e6*/ 	.short	(.L_48 - .L_47)
	.align		4
.L_47:
        /*00e8*/ 	.word	index@(_Z19eikonal_baseline_3dPfPKfPb)
        /*00ec*/ 	.word	0x00000000


	//----- nvinfo : EIATTR_MIN_STACK_SIZE
	.align		4
.L_48:
        /*00f0*/ 	.byte	0x04, 0x12
        /*00f2*/ 	.short	(.L_50 - .L_49)
	.align		4
.L_49:
        /*00f4*/ 	.word	index@(_Z26eikonal_improved_update_2dPfPKfPiiPb)
        /*00f8*/ 	.word	0x00000000


	//----- nvinfo : EIATTR_MIN_STACK_SIZE
	.align		4
.L_50:
        /*00fc*/ 	.byte	0x04, 0x12
        /*00fe*/ 	.short	(.L_52 - .L_51)
	.align		4
.L_51:
        /*0100*/ 	.word	index@(_Z19eikonal_baseline_2dPfPKfPb)
        /*0104*/ 	.word	0x00000000
.L_52:


//--------------------- .nv.compat                --------------------------
	.section	.nv.compat,"",@"SHT_CUDA_COMPAT_INFO"
	.align	4
        /*0000*/ 	.byte	0x02, 0x09, 0x00, 0x00, 0x02, 0x02, 0x01, 0x00, 0x02, 0x05, 0x05, 0x00, 0x03, 0x07, 0x01, 0x01
        /*0010*/ 	.byte	0x02, 0x03, 0x00, 0x00, 0x02, 0x06, 0x01, 0x00, 0x04, 0x0b, 0x08, 0x00, 0x01, 0x00, 0x00, 0x00
        /*0020*/ 	.byte	0x00, 0x00, 0x00, 0x00


//--------------------- .nv.info._Z26eikonal_improved_update_3dPfPKfPiiPb --------------------------
	.section	.nv.info._Z26eikonal_improved_update_3dPfPKfPiiPb,"",@"SHT_CUDA_INFO"
	.sectionflags	@""
	.align	4


	//----- nvinfo : EIATTR_CUDA_API_VERSION
	.align		4
        /*0000*/ 	.byte	0x04, 0x37
        /*0002*/ 	.short	(.L_54 - .L_53)
.L_53:
        /*0004*/ 	.word	0x00000082


	//----- nvinfo : EIATTR_KPARAM_INFO
	.align		4
.L_54:
        /*0008*/ 	.byte	0x04, 0x17
        /*000a*/ 	.short	(.L_56 - .L_55)
.L_55:
        /*000c*/ 	.word	0x00000000
        /*0010*/ 	.short	0x0004
        /*0012*/ 	.short	0x0020
        /*0014*/ 	.byte	0x00, 0xf5, 0x21, 0x00


	//----- nvinfo : EIATTR_KPARAM_INFO
	.align		4
.L_56:
        /*0018*/ 	.byte	0x04, 0x17
        /*001a*/ 	.short	(.L_58 - .L_57)
.L_57:
        /*001c*/ 	.word	0x00000000
        /*0020*/ 	.short	0x0003
        /*0022*/ 	.short	0x0018
        /*0024*/ 	.byte	0x00, 0xf0, 0x11, 0x00


	//----- nvinfo : EIATTR_KPARAM_INFO
	.align		4
.L_58:
        /*0028*/ 	.byte	0x04, 0x17
        /*002a*/ 	.short	(.L_60 - .L_59)
.L_59:
        /*002c*/ 	.word	0x00000000
        /*0030*/ 	.short	0x0002
        /*0032*/ 	.short	0x0010
        /*0034*/ 	.byte	0x00, 0xf5, 0x21, 0x00


	//----- nvinfo : EIATTR_KPARAM_INFO
	.align		4
.L_60:
        /*0038*/ 	.byte	0x04, 0x17
        /*003a*/ 	.short	(.L_62 - .L_61)
.L_61:
        /*003c*/ 	.word	0x00000000
        /*0040*/ 	.short	0x0001
        /*0042*/ 	.short	0x0008
        /*0044*/ 	.byte	0x00, 0xf5, 0x21, 0x00


	//----- nvinfo : EIATTR_KPARAM_INFO
	.align		4
.L_62:
        /*0048*/ 	.byte	0x04, 0x17
        /*004a*/ 	.short	(.L_64 - .L_63)
.L_63:
        /*004c*/ 	.word	0x00000000
        /*0050*/ 	.short	0x0000
        /*0052*/ 	.short	0x0000
        /*0054*/ 	.byte	0x00, 0xf5, 0x21, 0x00


	//----- nvinfo : EIATTR_SPARSE_MMA_MASK
	.align		4
.L_64:
        /*0058*/ 	.byte	0x03, 0x50
        /*005a*/ 	.short	0x0000


	//----- nvinfo : EIATTR_MAXREG_COUNT
	.align		4
        /*005c*/ 	.byte	0x03, 0x1b
        /*005e*/ 	.short	0x00ff


	//----- nvinfo : EIATTR_MERCURY_ISA_VERSION
	.align		4
        /*0060*/ 	.byte	0x03, 0x5f
        /*0062*/ 	.short	0x0101


	//----- nvinfo : EIATTR_VRC_CTA_INIT_COUNT
	.align		4
        /*0064*/ 	.byte	0x02, 0x4a
	.zero		1
	.zero		1


	//----- nvinfo : EIATTR_EXIT_INSTR_OFFSETS
	.align		4
        /*0068*/ 	.byte	0x04, 0x1c
        /*006a*/ 	.short	(.L_66 - .L_65)


	//   ....[0]....
.L_65:
        /*006c*/ 	.word	0x00000070


	//   ....[1]....
        /*0070*/ 	.word	0x00000140


	//   ....[2]....
        /*0074*/ 	.word	0x00000bb0


	//   ....[3]....
        /*0078*/ 	.word	0x00000bf0


	//----- nvinfo : EIATTR_CRS_STACK_SIZE
	.align		4
.L_66:
        /*007c*/ 	.byte	0x04, 0x1e
        /*007e*/ 	.short	(.L_68 - .L_67)
.L_67:
        /*0080*/ 	.word	0x00000000


	//----- nvinfo : EIATTR_CBANK_PARAM_SIZE
	.align		4
.L_68:
        /*0084*/ 	.byte	0x03, 0x19
        /*0086*/ 	.short	0x0028


	//----- nvinfo : EIATTR_PARAM_CBANK
	.align		4
        /*0088*/ 	.byte	0x04, 0x0a
        /*008a*/ 	.short	(.L_70 - .L_69)
	.align		4
.L_69:
        /*008c*/ 	.word	index@(.nv.constant0._Z26eikonal_improved_update_3dPfPKfPiiPb)
        /*0090*/ 	.short	0x0380
        /*0092*/ 	.short	0x0028


	//----- nvinfo : EIATTR_SW_WAR
	.align		4
.L_70:
        /*0094*/ 	.byte	0x04, 0x36
        /*0096*/ 	.short	(.L_72 - .L_71)
.L_71:
        /*0098*/ 	.word	0x00000008
.L_72:


//--------------------- .nv.info._Z19eikonal_baseline_3dPfPKfPb --------------------------
	.section	.nv.info._Z19eikonal_baseline_3dPfPKfPb,"",@"SHT_CUDA_INFO"
	.sectionflags	@""
	.align	4


	//----- nvinfo : EIATTR_CUDA_API_VERSION
	.align		4
        /*0000*/ 	.byte	0x04, 0x37
        /*0002*/ 	.short	(.L_74 - .L_73)
.L_73:
        /*0004*/ 	.word	0x00000082


	//----- nvinfo : EIATTR_KPARAM_INFO
	.align		4
.L_74:
        /*0008*/ 	.byte	0x04, 0x17
        /*000a*/ 	.short	(.L_76 - .L_75)
.L_75:
        /*000c*/ 	.word	0x00000000
        /*0010*/ 	.short	0x0002
        /*0012*/ 	.short	0x0010
        /*0014*/ 	.byte	0x00, 0xf5, 0x21, 0x00


	//----- nvinfo : EIATTR_KPARAM_INFO
	.align		4
.L_76:
        /*0018*/ 	.byte	0x04, 0x17
        /*001a*/ 	.short	(.L_78 - .L_77)
.L_77:
        /*001c*/ 	.word	0x00000000
        /*0020*/ 	.short	0x0001
        /*0022*/ 	.short	0x0008
        /*0024*/ 	.byte	0x00, 0xf5, 0x21, 0x00


	//----- nvinfo : EIATTR_KPARAM_INFO
	.align		4
.L_78:
        /*0028*/ 	.byte	0x04, 0x17
        /*002a*/ 	.short	(.L_80 - .L_79)
.L_79:
        /*002c*/ 	.word	0x00000000
        /*0030*/ 	.short	0x0000
        /*0032*/ 	.short	0x0000
        /*0034*/ 	.byte	0x00, 0xf5, 0x21, 0x00


	//----- nvinfo : EIATTR_SPARSE_MMA_MASK
	.align		4
.L_80:
        /*0038*/ 	.byte	0x03, 0x50
        /*003a*/ 	.short	0x0000


	//----- nvinfo : EIATTR_MAXREG_COUNT
	.align		4
        /*003c*/ 	.byte	0x03, 0x1b
        /*003e*/ 	.short	0x00ff


	//----- nvinfo : EIATTR_MERCURY_ISA_VERSION
	.align		4
        /*0040*/ 	.byte	0x03, 0x5f
        /*0042*/ 	.short	0x0101


	//----- nvinfo : EIATTR_VRC_CTA_INIT_COUNT
	.align		4
        /*0044*/ 	.byte	0x02, 0x4a
	.zero		1
	.zero		1


	//----- nvinfo : EIATTR_EXIT_INSTR_OFFSETS
	.align		4
        /*0048*/ 	.byte	0x04, 0x1c
        /*004a*/ 	.short	(.L_82 - .L_81)


	//   ....[0]....
.L_81:
        /*004c*/ 	.word	0x00000130


	//   ....[1]....
        /*0050*/ 	.word	0x000001c0


	//   ....[2]....
        /*0054*/ 	.word	0x00000940


	//   ....[3]....
        /*0058*/ 	.word	0x00000980


	//----- nvinfo : EIATTR_CRS_STACK_SIZE
	.align		4
.L_82:
        /*005c*/ 	.byte	0x04, 0x1e
        /*005e*/ 	.short	(.L_84 - .L_83)
.L_83:
        /*0060*/ 	.word	0x00000000


	//----- nvinfo : EIATTR_CBANK_PARAM_SIZE
	.align		4
.L_84:
        /*0064*/ 	.byte	0x03, 0x19
        /*0066*/ 	.short	0x0018


	//----- nvinfo : EIATTR_PARAM_CBANK
	.align		4
        /*0068*/ 	.byte	0x04, 0x0a
        /*006a*/ 	.short	(.L_86 - .L_85)
	.align		4
.L_85:
        /*006c*/ 	.word	index@(.nv.constant0._Z19eikonal_baseline_3dPfPKfPb)
        /*0070*/ 	.short	0x0380
        /*0072*/ 	.short	0x0018


	//----- nvinfo : EIATTR_SW_WAR
	.align		4
.L_86:
        /*0074*/ 	.byte	0x04, 0x36
        /*0076*/ 	.short	(.L_88 - .L_87)
.L_87:
        /*0078*/ 	.word	0x00000008
.L_88:


//--------------------- .nv.info._Z26eikonal_improved_update_2dPfPKfPiiPb --------------------------
	.section	.nv.info._Z26eikonal_improved_update_2dPfPKfPiiPb,"",@"SHT_CUDA_INFO"
	.sectionflags	@""
	.align	4


	//----- nvinfo : EIATTR_CUDA_API_VERSION
	.align		4
        /*0000*/ 	.byte	0x04, 0x37
        /*0002*/ 	.short	(.L_90 - .L_89)
.L_89:
        /*0004*/ 	.word	0x00000082


	//----- nvinfo : EIATTR_KPARAM_INFO
	.align		4
.L_90:
        /*0008*/ 	.byte	0x04, 0x17
        /*000a*/ 	.short	(.L_92 - .L_91)
.L_91:
        /*000c*/ 	.word	0x00000000
        /*0010*/ 	.short	0x0004
        /*0012*/ 	.short	0x0020
        /*0014*/ 	.byte	0x00, 0xf5, 0x21, 0x00


	//----- nvinfo : EIATTR_KPARAM_INFO
	.align		4
.L_92:
        /*0018*/ 	.byte	0x04, 0x17
        /*001a*/ 	.short	(.L_94 - .L_93)
.L_93:
        /*001c*/ 	.word	0x00000000
        /*0020*/ 	.short	0x0003
        /*0022*/ 	.short	0x0018
        /*0024*/ 	.byte	0x00, 0xf0, 0x11, 0x00


	//----- nvinfo : EIATTR_KPARAM_INFO
	.align		4
.L_94:
        /*0028*/ 	.byte	0x04, 0x17
        /*002a*/ 	.short	(.L_96 - .L_95)
.L_95:
        /*002c*/ 	.word	0x00000000
        /*0030*/ 	.short	0x0002
        /*0032*/ 	.short	0x0010
        /*0034*/ 	.byte	0x00, 0xf5, 0x21, 0x00


	//----- nvinfo : EIATTR_KPARAM_INFO
	.align		4
.L_96:
        /*0038*/ 	.byte	0x04, 0x17
        /*003a*/ 	.short	(.L_98 - .L_97)
.L_97:
        /*003c*/ 	.word	0x00000000
        /*0040*/ 	.short	0x0001
        /*0042*/ 	.short	0x0008
        /*0044*/ 	.byte	0x00, 0xf5, 0x21, 0x00


	//----- nvinfo : EIATTR_KPARAM_INFO
	.align		4
.L_98:
        /*0048*/ 	.byte	0x04, 0x17
        /*004a*/ 	.short	(.L_100 - .L_99)
.L_99:
        /*004c*/ 	.word	0x00000000
        /*0050*/ 	.short	0x0000
        /*0052*/ 	.short	0x0000
        /*0054*/ 	.byte	0x00, 0xf5, 0x21, 0x00


	//----- nvinfo : EIATTR_SPARSE_MMA_MASK
	.align		4
.L_100:
        /*0058*/ 	.byte	0x03, 0x50
        /*005a*/ 	.short	0x0000


	//----- nvinfo : EIATTR_MAXREG_COUNT
	.align		4
        /*005c*/ 	.byte	0x03, 0x1b
        /*005e*/ 	.short	0x00ff


	//----- nvinfo : EIATTR_MERCURY_ISA_VERSION
	.align		4
        /*0060*/ 	.byte	0x03, 0x5f
        /*0062*/ 	.short	0x0101


	//----- nvinfo : EIATTR_VRC_CTA_INIT_COUNT
	.align		4
        /*0064*/ 	.byte	0x02, 0x4a
	.zero		1
	.zero		1


	//----- nvinfo : EIATTR_EXIT_INSTR_OFFSETS
	.align		4
        /*0068*/ 	.byte	0x04, 0x1c
        /*006a*/ 	.short	(.L_102 - .L_101)


	//   ....[0]....
.L_101:
        /*006c*/ 	.word	0x00000070


	//   ....[1]....
        /*0070*/ 	.word	0x00000120


	//   ....[2]....
        /*0074*/ 	.word	0x000006f0


	//   ....[3]....
        /*0078*/ 	.word	0x00000730


	//----- nvinfo : EIATTR_CRS_STACK_SIZE
	.align		4
.L_102:
        /*007c*/ 	.byte	0x04, 0x1e
        /*007e*/ 	.short	(.L_104 - .L_103)
.L_103:
        /*0080*/ 	.word	0x00000000


	//----- nvinfo : EIATTR_CBANK_PARAM_SIZE
	.align		4
.L_104:
        /*0084*/ 	.byte	0x03, 0x19
        /*0086*/ 	.short	0x0028


	//----- nvinfo : EIATTR_PARAM_CBANK
	.align		4
        /*0088*/ 	.byte	0x04, 0x0a
        /*008a*/ 	.short	(.L_106 - .L_105)
	.align		4
.L_105:
        /*008c*/ 	.word	index@(.nv.constant0._Z26eikonal_improved_update_2dPfPKfPiiPb)
        /*0090*/ 	.short	0x0380
        /*0092*/ 	.short	0x0028


	//----- nvinfo : EIATTR_SW_WAR
	.align		4
.L_106:
        /*0094*/ 	.byte	0x04, 0x36
        /*0096*/ 	.short	(.L_108 - .L_107)
.L_107:
        /*0098*/ 	.word	0x00000008
.L_108:


//--------------------- .nv.info._Z19eikonal_baseline_2dPfPKfPb --------------------------
	.section	.nv.info._Z19eikonal_baseline_2dPfPKfPb,"",@"SHT_CUDA_INFO"
	.sectionflags	@""
	.align	4


	//----- nvinfo : EIATTR_CUDA_API_VERSION
	.align		4
        /*0000*/ 	.byte	0x04, 0x37
        /*0002*/ 	.short	(.L_110 - .L_109)
.L_109:
        /*0004*/ 	.word	0x00000082


	//----- nvinfo : EIATTR_KPARAM_INFO
	.align		4
.L_110:
        /*0008*/ 	.byte	0x04, 0x17
        /*000a*/ 	.short	(.L_112 - .L_111)
.L_111:
        /*000c*/ 	.word	0x00000000
        /*0010*/ 	.short	0x0002
        /*0012*/ 	.short	0x0010
        /*0014*/ 	.byte	0x00, 0xf5, 0x21, 0x00


	//----- nvinfo : EIATTR_KPARAM_INFO
	.align		4
.L_112:
        /*0018*/ 	.byte	0x04, 0x17
        /*001a*/ 	.short	(.L_114 - .L_113)
.L_113:
        /*001c*/ 	.word	0x00000000
        /*0020*/ 	.short	0x0001
        /*0022*/ 	.short	0x0008
        /*0024*/ 	.byte	0x00, 0xf5, 0x21, 0x00


	//----- nvinfo : EIATTR_KPARAM_INFO
	.align		4
.L_114:
        /*0028*/ 	.byte	0x04, 0x17
        /*002a*/ 	.short	(.L_116 - .L_115)
.L_115:
        /*002c*/ 	.word	0x00000000
        /*0030*/ 	.short	0x0000
        /*0032*/ 	.short	0x0000
        /*0034*/ 	.byte	0x00, 0xf5, 0x21, 0x00


	//----- nvinfo : EIATTR_SPARSE_MMA_MASK
	.align		4
.L_116:
        /*0038*/ 	.byte	0x03, 0x50
        /*003a*/ 	.short	0x0000


	//----- nvinfo : EIATTR_MAXREG_COUNT
	.align		4
        /*003c*/ 	.byte	0x03, 0x1b
        /*003e*/ 	.short	0x00ff


	//----- nvinfo : EIATTR_MERCURY_ISA_VERSION
	.align		4
        /*0040*/ 	.byte	0x03, 0x5f
        /*0042*/ 	.short	0x0101


	//----- nvinfo : EIATTR_VRC_CTA_INIT_COUNT
	.align		4
        /*0044*/ 	.byte	0x02, 0x4a
	.zero		1
	.zero		1


	//----- nvinfo : EIATTR_EXIT_INSTR_OFFSETS
	.align		4
        /*0048*/ 	.byte	0x04, 0x1c
        /*004a*/ 	.short	(.L_118 - .L_117)


	//   ....[0]....
.L_117:
        /*004c*/ 	.word	0x000000c0


	//   ....[1]....
        /*0050*/ 	.word	0x00000140


	//   ....[2]....
        /*0054*/ 	.word	0x00000530


	//   ....[3]....
        /*0058*/ 	.word	0x00000570


	//----- nvinfo : EIATTR_CRS_STACK_SIZE
	.align		4
.L_118:
        /*005c*/ 	.byte	0x04, 0x1e
        /*005e*/ 	.short	(.L_120 - .L_119)
.L_119:
        /*0060*/ 	.word	0x00000000


	//----- nvinfo : EIATTR_CBANK_PARAM_SIZE
	.align		4
.L_120:
        /*0064*/ 	.byte	0x03, 0x19
        /*0066*/ 	.short	0x0018


	//----- nvinfo : EIATTR_PARAM_CBANK
	.align		4
        /*0068*/ 	.byte	0x04, 0x0a
        /*006a*/ 	.short	(.L_122 - .L_121)
	.align		4
.L_121:
        /*006c*/ 	.word	index@(.nv.constant0._Z19eikonal_baseline_2dPfPKfPb)
        /*0070*/ 	.short	0x0380
        /*0072*/ 	.short	0x0018


	//----- nvinfo : EIATTR_SW_WAR
	.align		4
.L_122:
        /*0074*/ 	.byte	0x04, 0x36
        /*0076*/ 	.short	(.L_124 - .L_123)
.L_123:
        /*0078*/ 	.word	0x00000008
.L_124:


//--------------------- .nv.callgraph             --------------------------
	.section	.nv.callgraph,"",@"SHT_CUDA_CALLGRAPH"
	.align	4
	.sectionentsize	8
	.align		4
        /*0000*/ 	.word	0x00000000
	.align		4
        /*0004*/ 	.word	0xffffffff
	.align		4
        /*0008*/ 	.word	0x00000000
	.align		4
        /*000c*/ 	.word	0xfffffffe
	.align		4
        /*0010*/ 	.word	0x00000000
	.align		4
        /*0014*/ 	.word	0xfffffffd
	.align		4
        /*0018*/ 	.word	0x00000000
	.align		4
        /*001c*/ 	.word	0xfffffffc


//--------------------- .nv.constant4             --------------------------
	.section	.nv.constant4,"a",@progbits
	.align	8
	.align		8
.nv.constant4:
        /*0000*/ 	.dword	precalc_xorwow_matrix
	.align		8
        /*0008*/ 	.dword	precalc_xorwow_offset_matrix
	.align		8
        /*0010*/ 	.dword	mrg32k3aM1
	.align		8
        /*0018*/ 	.dword	mrg32k3aM2
	.align		8
        /*0020*/ 	.dword	mrg32k3aM1SubSeq
	.align		8
        /*0028*/ 	.dword	mrg32k3aM2SubSeq
	.align		8
        /*0030*/ 	.dword	mrg32k3aM1Seq
	.align		8
        /*0038*/ 	.dword	mrg32k3aM2Seq


//--------------------- .nv.constant3             --------------------------
	.section	.nv.constant3,"a",@progbits
	.align	8
.nv.constant3:
	.type		__cr_lgamma_table,@object
	.size		__cr_lgamma_table,(.L_8 - __cr_lgamma_table)
__cr_lgamma_table:
        /*0000*/ 	.byte	0x00, 0x00, 0x00, 0x00, 0x00, 0x00, 0x00, 0x00, 0x00, 0x00, 0x00, 0x00, 0x00, 0x00, 0x00, 0x00
        /*0010*/ 	.byte	0xef, 0x39, 0xfa, 0xfe, 0x42, 0x2e, 0xe6, 0x3f, 0x02, 0x20, 0x2a, 0xfa, 0x0b, 0xab, 0xfc, 0x3f
        /*0020*/ 	.byte	0xf9, 0x2c, 0x92, 0x7c, 0xa7, 0x6c, 0x09, 0x40, 0xc9, 0x79, 0x44, 0x3c, 0x64, 0x26, 0x13, 0x40
        /*0030*/ 	.byte	0xca, 0x01, 0xcf, 0x3a, 0x27, 0x51, 0x1a, 0x40, 0x30, 0xcc, 0x2d, 0xf3, 0xe1, 0x0c, 0x21, 0x40
        /*0040*/ 	.byte	0x0d, 0xb7, 0xfc, 0x82, 0x8e, 0x35, 0x25, 0x40
.L_8:


//--------------------- .text._Z26eikonal_improved_update_3dPfPKfPiiPb --------------------------
	.section	.text._Z26eikonal_improved_update_3dPfPKfPiiPb,"ax",@progbits
	.align	128
        .global         _Z26eikonal_improved_update_3dPfPKfPiiPb
        .type           _Z26eikonal_improved_update_3dPfPKfPiiPb,@function
        .size           _Z26eikonal_improved_update_3dPfPKfPiiPb,(.L_x_111 - _Z26eikonal_improved_update_3dPfPKfPiiPb)
        .other          _Z26eikonal_improved_update_3dPfPKfPiiPb,@"STO_CUDA_ENTRY STV_DEFAULT"
_Z26eikonal_improved_update_3dPfPKfPiiPb:
.text._Z26eikonal_improved_update_3dPfPKfPiiPb:
[----:B------:R-:W-:Y:S01]  /*0000*/  LDC R1, c[0x0][0x37c] ;  /* 0x0000df00ff017b82 */ /* 0x000fe20000000800 */
[----:B------:R-:W0:Y:S07]  /*0010*/  S2R R0, SR_TID.X ;  /* 0x0000000000007919 */ /* 0x000e2e0000002100 */
[----:B------:R-:W0:Y:S01]  /*0020*/  S2UR UR4, SR_CTAID.X ;  /* 0x00000000000479c3 */ /* 0x000e220000002500 */
[----:B------:R-:W1:Y:S07]  /*0030*/  LDCU UR5, c[0x0][0x398] ;  /* 0x00007300ff0577ac */ /* 0x000e6e0008000800 */
[----:B------:R-:W0:Y:S02]  /*0040*/  LDC R5, c[0x0][0x360] ;  /* 0x0000d800ff057b82 */ /* 0x000e240000000800 */
[----:B0-----:R-:W-:-:S05]  /*0050*/  IMAD R5, R5, UR4, R0 ;  /* 0x0000000405057c24 */ /* 0x001fca000f8e0200 */
[----:B-1----:R-:W-:-:S13]  /*0060*/  ISETP.GE.AND P0, PT, R5, UR5, PT ;  /* 0x0000000505007c0c */ /* 0x002fda000bf06270 */
[----:B------:R-:W-:Y:S05]  /*0070*/  @P0 EXIT ;  /* 0x000000000000094d */ /* 0x000fea0003800000 */
[----:B------:R-:W0:Y:S01]  /*0080*/  LDC.64 R2, c[0x0][0x390] ;  /* 0x0000e400ff027b82 */ /* 0x000e220000000a00 */
[----:B------:R-:W1:Y:S01]  /*0090*/  LDCU.64 UR6, c[0x0][0x358] ;  /* 0x00006b00ff0677ac */ /* 0x000e620008000a00 */
[----:B0-----:R-:W-:-:S06]  /*00a0*/  IMAD.WIDE R2, R5, 0x4, R2 ;  /* 0x0000000405027825 */ /* 0x001fcc00078e0202 */
[----:B------:R-:W0:Y:S01]  /*00b0*/  LDC.64 R4, c[0x0][0x388] ;  /* 0x0000e200ff047b82 */ /* 0x000e220000000a00 */
[----:B-1----:R-:W0:Y:S02]  /*00c0*/  LDG.E R3, desc[UR6][R2.64] ;  /* 0x0000000602037981 */ /* 0x002e24000c1e1900 */
[----:B0-----:R-:W-:-:S06]  /*00d0*/  IMAD.WIDE R4, R3, 0x4, R4 ;  /* 0x0000000403047825 */ /* 0x001fcc00078e0204 */
[----:B------:R-:W2:Y:S01]  /*00e0*/  LDG.E R4, desc[UR6][R4.64] ;  /* 0x0000000604047981 */ /* 0x000ea2000c1e1900 */
[----:B------:R-:W-:-:S04]  /*00f0*/  SHF.R.S32.HI R0, RZ, 0x1f, R3 ;  /* 0x0000001fff007819 */ /* 0x000fc80000011403 */
[CC--:B------:R-:W-:Y:S02]  /*0100*/  LEA.HI R8, R0.reuse, R3.reuse, RZ, 0xa ;  /* 0x0000000300087211 */ /* 0x0c0fe400078f50ff */
[----:B------:R-:W-:Y:S02]  /*0110*/  LEA.HI R0, R0, R3, RZ, 0x14 ;  /* 0x0000000300007211 */ /* 0x000fe400078fa0ff */
[----:B------:R-:W-:Y:S02]  /*0120*/  SHF.R.S32.HI R9, RZ, 0xa, R8 ;  /* 0x0000000aff097819 */ /* 0x000fe40000011408 */
[----:B--2---:R-:W-:-:S13]  /*0130*/  FSETP.GT.AND P0, PT, R4, 0.5, PT ;  /* 0x3f0000000400780b */ /* 0x004fda0003f04000 */
[----:B------:R-:W-:Y:S05]  /*0140*/  @!P0 EXIT ;  /* 0x000000000000894d */ /* 0x000fea0003800000 */
[----:B------:R-:W-:Y:S01]  /*0150*/  LEA.HI R2, R9, R9, RZ, 0xa ;  /* 0x0000000909027211 */ /* 0x000fe200078f50ff */
[----:B------:R-:W0:Y:S01]  /*0160*/  LDC.64 R6, c[0x0][0x380] ;  /* 0x0000e000ff067b82 */ /* 0x000e220000000a00 */
[----:B------:R-:W-:Y:S01]  /*0170*/  LOP3.LUT R8, R8, 0xfffffc00, RZ, 0xc0, !PT ;  /* 0xfffffc0008087812 */ /* 0x000fe200078ec0ff */
[----:B------:R-:W-:Y:S01]  /*0180*/  BSSY.RECONVERGENT B1, `(.L_x_0) ;  /* 0x0000015000017945 */ /* 0x000fe20003800200 */
[----:B------:R-:W-:-:S03]  /*0190*/  SHF.R.S32.HI R5, RZ, 0x14, R0 ;  /* 0x00000014ff057819 */ /* 0x000fc60000011400 */
[----:B------:R-:W-:Y:S01]  /*01a0*/  BSSY.RELIABLE B0, `(.L_x_1) ;  /* 0x0000011000007945 */ /* 0x000fe20003800100 */
[----:B------:R-:W-:Y:S01]  /*01b0*/  LOP3.LUT R10, R2, 0xfffffc00, RZ, 0xc0, !PT ;  /* 0xfffffc00020a7812 */ /* 0x000fe200078ec0ff */
[----:B------:R-:W-:Y:S02]  /*01c0*/  IMAD.IADD R2, R3, 0x1, -R8 ;  /* 0x0000000103027824 */ /* 0x000fe400078e0a08 */
[----:B------:R-:W-:Y:S02]  /*01d0*/  IMAD.SHL.U32 R12, R5, 0x100000, RZ ;  /* 0x00100000050c7824 */ /* 0x000fe400078e00ff */
[----:B------:R-:W-:Y:S01]  /*01e0*/  IMAD.IADD R10, R9, 0x1, -R10 ;  /* 0x00000001090a7824 */ /* 0x000fe200078e0a0a */
[C---:B------:R-:W-:Y:S01]  /*01f0*/  ISETP.GE.AND P0, PT, R2.reuse, 0x1, PT ;  /* 0x000000010200780c */ /* 0x040fe20003f06270 */
[----:B------:R-:W-:Y:S02]  /*0200*/  IMAD.IADD R5, R2, 0x1, R12 ;  /* 0x0000000102057824 */ /* 0x000fe400078e020c */
[----:B------:R-:W-:-:S02]  /*0210*/  IMAD.MOV.U32 R11, RZ, RZ, 0x501502f9 ;  /* 0x501502f9ff0b7424 */ /* 0x000fc400078e00ff */
[----:B------:R-:W-:-:S05]  /*0220*/  IMAD R5, R10, 0x400, R5 ;  /* 0x000004000a057824 */ /* 0x000fca00078e0205 */
[----:B------:R-:W-:-:S05]  /*0230*/  IADD3 R5, PT, PT, R5, -0x1, RZ ;  /* 0xffffffff05057810 */ /* 0x000fca0007ffe0ff */
[----:B0-----:R-:W-:Y:S01]  /*0240*/  IMAD.WIDE R8, R5, 0x4, R6 ;  /* 0x0000000405087825 */ /* 0x001fe200078e0206 */
[----:B------:R-:W-:Y:S06]  /*0250*/  @!P0 BRA `(.L_x_2) ;  /* 0x0000000000148947 */ /* 0x000fec0003800000 */
[----:B------:R0:W5:Y:S01]  /*0260*/  LDG.E R11, desc[UR6][R8.64] ;  /* 0x00000006080b7981 */ /* 0x000162000c1e1900 */
[----:B------:R-:W-:Y:S01]  /*0270*/  ISETP.GT.U32.AND P0, PT, R2, 0x3fe, PT ;  /* 0x000003fe0200780c */ /* 0x000fe20003f04070 */
[----:B------:R-:W-:-:S12]  /*0280*/  IMAD.MOV.U32 R14, RZ, RZ, 0x501502f9 ;  /* 0x501502f9ff0e7424 */ /* 0x000fd800078e00ff */
[----:B------:R-:W-:Y:S05]  /*0290*/  @P0 BREAK.RELIABLE B0 ;  /* 0x0000000000000942 */ /* 0x000fea0003800100 */
[----:B0-----:R-:W-:Y:S05]  /*02a0*/  @P0 BRA `(.L_x_3) ;  /* 0x0000000000080947 */ /* 0x001fea0003800000 */
.L_x_2:
[----:B------:R-:W-:Y:S05]  /*02b0*/  BSYNC.RELIABLE B0 ;  /* 0x0000000000007941 */ /* 0x000fea0003800100 */
.L_x_1:
[----:B------:R0:W5:Y:S02]  /*02c0*/  LDG.E R14, desc[UR6][R8.64+0x8] ;  /* 0x00000806080e7981 */ /* 0x000164000c1e1900 */
.L_x_3:
[----:B------:R-:W-:Y:S05]  /*02d0*/  BSYNC.RECONVERGENT B1 ;  /* 0x0000000000017941 */ /* 0x000fea0003800200 */
.L_x_0:
[----:B------:R-:W-:Y:S05]  /*02e0*/  WARPSYNC.ALL ;  /* 0x0000000000007948 */ /* 0x000fea0003800000 */
[----:B------:R-:W-:Y:S01]  /*02f0*/  ISETP.GE.AND P0, PT, R10, 0x1, PT ;  /* 0x000000010a00780c */ /* 0x000fe20003f06270 */
[----:B------:R-:W-:Y:S04]  /*0300*/  BSSY.RECONVERGENT B2, `(.L_x_4) ;  /* 0x000000b000027945 */ /* 0x000fe80003800200 */
[----:B------:R-:W-:Y:S01]  /*0310*/  BSSY.RELIABLE B1, `(.L_x_5) ;  /* 0x0000008000017945 */ /* 0x000fe20003800100 */
[----:B------:R-:W-:-:S07]  /*0320*/  IMAD.MOV.U32 R5, RZ, RZ, 0x501502f9 ;  /* 0x501502f9ff057424 */ /* 0x000fce00078e00ff */
[----:B------:R-:W-:Y:S05]  /*0330*/  @!P0 BRA `(.L_x_6) ;  /* 0x0000000000148947 */ /* 0x000fea0003800000 */
[----:B------:R1:W5:Y:S01]  /*0340*/  LDG.E R5, desc[UR6][R8.64+-0xffc] ;  /* 0xfff0040608057981 */ /* 0x000362000c1e1900 */
[----:B------:R-:W-:Y:S01]  /*0350*/  ISETP.GT.U32.AND P0, PT, R10, 0x3fe, PT ;  /* 0x000003fe0a00780c */ /* 0x000fe20003f04070 */
[----:B------:R-:W-:-:S12]  /*0360*/  IMAD.MOV.U32 R10, RZ, RZ, 0x501502f9 ;  /* 0x501502f9ff0a7424 */ /* 0x000fd800078e00ff */
[----:B------:R-:W-:Y:S05]  /*0370*/  @P0 BREAK.RELIABLE B1 ;  /* 0x0000000000010942 */ /* 0x000fea0003800100 */
[----:B-1----:R-:W-:Y:S05]  /*0380*/  @P0 BRA `(.L_x_7) ;  /* 0x0000000000080947 */ /* 0x002fea0003800000 */
.L_x_6:
[----:B------:R-:W-:Y:S05]  /*0390*/  BSYNC.RELIABLE B1 ;  /* 0x0000000000017941 */ /* 0x000fea0003800100 */
.L_x_5:
[----:B------:R1:W5:Y:S02]  /*03a0*/  LDG.E R10, desc[UR6][R8.64+0x1004] ;  /* 0x00100406080a7981 */ /* 0x000364000c1e1900 */
.L_x_7:
[----:B------:R-:W-:Y:S05]  /*03b0*/  BSYNC.RECONVERGENT B2 ;  /* 0x0000000000027941 */ /* 0x000fea0003800200 */
.L_x_4:
[----:B------:R-:W-:Y:S05]  /*03c0*/  WARPSYNC.ALL ;  /* 0x0000000000007948 */ /* 0x000fea0003800000 */
[----:B------:R-:W-:Y:S01]  /*03d0*/  ISETP.GE.AND P0, PT, R3, 0x100000, PT ;  /* 0x001000000300780c */ /* 0x000fe20003f06270 */
[----:B------:R-:W-:Y:S04]  /*03e0*/  BSSY.RECONVERGENT B3, `(.L_x_8) ;  /* 0x0000013000037945 */ /* 0x000fe80003800200 */
[----:B------:R-:W-:Y:S01]  /*03f0*/  BSSY.RELIABLE B2, `(.L_x_9) ;  /* 0x000000c000027945 */ /* 0x000fe20003800100 */
[----:B01----:R-:W-:-:S02]  /*0400*/  HFMA2 R8, -RZ, RZ, 32.65625, 4.5359134674072265625e-05 ;  /* 0x501502f9ff087431 */ /* 0x003fc400000001ff */
[----:B------:R-:W-:-:S05]  /*0410*/  IMAD.MOV.U32 R2, RZ, RZ, 0x3f800000 ;  /* 0x3f800000ff027424 */ /* 0x000fca00078e00ff */
[----:B------:R-:W-:Y:S05]  /*0420*/  @!P0 BRA `(.L_x_10) ;  /* 0x0000000000208947 */ /* 0x000fea0003800000 */
[----:B------:R-:W-:-:S05]  /*0430*/  LOP3.LUT R8, R12, 0xfffff, R3, 0xf8, !PT ;  /* 0x000fffff0c087812 */ /* 0x000fca00078ef803 */
[----:B------:R-:W-:-:S04]  /*0440*/  VIADD R9, R8, 0xfff00000 ;  /* 0xfff0000008097836 */ /* 0x000fc80000000000 */
[----:B------:R-:W-:-:S06]  /*0450*/  IMAD.WIDE R8, R9, 0x4, R6 ;  /* 0x0000000409087825 */ /* 0x000fcc00078e0206 */
[----:B------:R0:W5:Y:S01]  /*0460*/  LDG.E R8, desc[UR6][R8.64] ;  /* 0x0000000608087981 */ /* 0x000162000c1e1900 */
[----:B------:R-:W-:Y:S01]  /*0470*/  ISETP.GT.U32.AND P0, PT, R3, 0x3fefffff, PT ;  /* 0x3fefffff0300780c */ /* 0x000fe20003f04070 */
[----:B------:R-:W-:-:S12]  /*0480*/  IMAD.MOV.U32 R13, RZ, RZ, 0x501502f9 ;  /* 0x501502f9ff0d7424 */ /* 0x000fd800078e00ff */
[----:B------:R-:W-:Y:S05]  /*0490*/  @P0 BREAK.RELIABLE B2 ;  /* 0x0000000000020942 */ /* 0x000fea0003800100 */
[----:B0-----:R-:W-:Y:S05]  /*04a0*/  @P0 BRA `(.L_x_11) ;  /* 0x0000000000180947 */ /* 0x001fea0003800000 */
.L_x_10:
[----:B------:R-:W-:Y:S05]  /*04b0*/  BSYNC.RELIABLE B2 ;  /* 0x0000000000027941 */ /* 0x000fea0003800100 */
.L_x_9:
[----:B------:R-:W-:-:S04]  /*04c0*/  LOP3.LUT R0, R0, 0xfff00000, RZ, 0xc0, !PT ;  /* 0xfff0000000007812 */ /* 0x000fc800078ec0ff */
[----:B------:R-:W-:-:S05]  /*04d0*/  IADD3 R0, PT, PT, R12, R3, -R0 ;  /* 0x000000030c007210 */ /* 0x000fca0007ffe800 */
[----:B------:R-:W-:-:S04]  /*04e0*/  VIADD R9, R0, 0x100000 ;  /* 0x0010000000097836 */ /* 0x000fc80000000000 */
[----:B------:R-:W-:-:S05]  /*04f0*/  IMAD.WIDE R6, R9, 0x4, R6 ;  /* 0x0000000409067825 */ /* 0x000fca00078e0206 */
[----:B------:R0:W5:Y:S02]  /*0500*/  LDG.E R13, desc[UR6][R6.64] ;  /* 0x00000006060d7981 */ /* 0x000164000c1e1900 */
.L_x_11:
[----:B------:R-:W-:Y:S05]  /*0510*/  BSYNC.RECONVERGENT B3 ;  /* 0x0000000000037941 */ /* 0x000fea0003800200 */
.L_x_8:
[----:B------:R-:W-:Y:S05]  /*0520*/  WARPSYNC.ALL ;  /* 0x0000000000007948 */ /* 0x000fea0003800000 */
[----:B-----5:R-:W-:Y:S02]  /*0530*/  FMNMX R11, R14, R11, PT ;  /* 0x0000000b0e0b7209 */ /* 0x020fe40003800000 */
[----:B------:R-:W-:Y:S02]  /*0540*/  FMNMX R10, R10, R5, PT ;  /* 0x000000050a0a7209 */ /* 0x000fe40003800000 */
[----:B------:R-:W-:Y:S02]  /*0550*/  IADD3 R0, PT, PT, R2, 0x1800000, RZ ;  /* 0x0180000002007810 */ /* 0x000fe40007ffe0ff */
[----:B------:R-:W-:-:S02]  /*0560*/  FSETP.GT.AND P1, PT, R11, R10, PT ;  /* 0x0000000a0b00720b */ /* 0x000fc40003f24000 */
[----:B------:R-:W-:Y:S02]  /*0570*/  LOP3.LUT R0, R0, 0x7f800000, RZ, 0xc0, !PT ;  /* 0x7f80000000007812 */ /* 0x000fe400078ec0ff */
[----:B------:R-:W-:Y:S02]  /*0580*/  FMNMX R8, R13, R8, PT ;  /* 0x000000080d087209 */ /* 0x000fe40003800000 */
[----:B------:R-:W-:Y:S02]  /*0590*/  FSEL R5, R11, R10, P1 ;  /* 0x0000000a0b057208 */ /* 0x000fe40000800000 */
[----:B------:R-:W-:Y:S02]  /*05a0*/  ISETP.GT.U32.AND P2, PT, R0, 0x1ffffff, PT ;  /* 0x01ffffff0000780c */ /* 0x000fe40003f44070 */
[----:B------:R-:W-:Y:S02]  /*05b0*/  FSETP.GT.AND P0, PT, R5, R8, PT ;  /* 0x000000080500720b */ /* 0x000fe40003f04000 */
[----:B0-----:R-:W-:-:S02]  /*05c0*/  FSEL R6, R10, R11, P1 ;  /* 0x0000000b0a067208 */ /* 0x001fc40000800000 */
[----:B------:R-:W-:Y:S02]  /*05d0*/  FSEL R7, R8, R5, P0 ;  /* 0x0000000508077208 */ /* 0x000fe40000000000 */
[----:B------:R-:W-:Y:S02]  /*05e0*/  FSEL R5, R5, R8, P0 ;  /* 0x0000000805057208 */ /* 0x000fe40000000000 */
[----:B------:R-:W-:-:S04]  /*05f0*/  FSETP.GT.AND P1, PT, R6, R7, PT ;  /* 0x000000070600720b */ /* 0x000fc80003f24000 */
[----:B------:R-:W-:Y:S02]  /*0600*/  FSEL R9, R6, R7, P1 ;  /* 0x0000000706097208 */ /* 0x000fe40000800000 */
[----:B------:R-:W-:Y:S01]  /*0610*/  FSEL R8, R7, R6, P1 ;  /* 0x0000000607087208 */ /* 0x000fe20000800000 */
[----:B------:R-:W-:Y:S06]  /*0620*/  @P2 BRA `(.L_x_12) ;  /* 0x0000000000142947 */ /* 0x000fec0003800000 */
[----:B------:R-:W-:Y:S01]  /*0630*/  MOV R10, 0x660 ;  /* 0x00000660000a7802 */ /* 0x000fe20000000f00 */
[----:B------:R-:W-:-:S06]  /*0640*/  UMOV UR4, 0x3f800000 ;  /* 0x3f80000000047882 */ /* 0x000fcc0000000000 */
[----:B------:R-:W-:Y:S05]  /*0650*/  CALL.REL.NOINC `($__internal_0_$__cuda_sm20_rcp_rn_f32_slowpath) ;  /* 0x0000000400687944 */ /* 0x000fea0003c00000 */
[----:B------:R-:W-:Y:S01]  /*0660*/  IMAD.MOV.U32 R11, RZ, RZ, R0 ;  /* 0x000000ffff0b7224 */ /* 0x000fe200078e0000 */
[----:B------:R-:W-:Y:S06]  /*0670*/  BRA `(.L_x_13) ;  /* 0x0000000000107947 */ /* 0x000fec0003800000 */
.L_x_12:
[----:B------:R-:W0:Y:S02]  /*0680*/  MUFU.RCP R11, R2 ;  /* 0x00000002000b7308 */ /* 0x000e240000001000 */
[----:B0-----:R-:W-:-:S04]  /*0690*/  FFMA R0, R11, R2, -1 ;  /* 0xbf8000000b007423 */ /* 0x001fc80000000002 */
[----:B------:R-:W-:-:S04]  /*06a0*/  FADD.FTZ R0, -R0, -RZ ;  /* 0x800000ff00007221 */ /* 0x000fc80000010100 */
[----:B------:R-:W-:-:S07]  /*06b0*/  FFMA R11, R11, R0, R11 ;  /* 0x000000000b0b7223 */ /* 0x000fce000000000b */
.L_x_13:
[----:B------:R-:W-:Y:S01]  /*06c0*/  FADD R0, R8, R11 ;  /* 0x0000000b08007221 */ /* 0x000fe20000000000 */
[----:B------:R-:W-:Y:S04]  /*06d0*/  BSSY.RECONVERGENT B3, `(.L_x_14) ;  /* 0x0000049000037945 */ /* 0x000fe80003800200 */
[----:B------:R-:W-:-:S13]  /*06e0*/  FSETP.GT.AND P0, PT, R0, R9, PT ;  /* 0x000000090000720b */ /* 0x000fda0003f04000 */
[----:B------:R-:W-:Y:S05]  /*06f0*/  @!P0 BRA `(.L_x_15) ;  /* 0x0000000400188947 */ /* 0x000fea0003800000 */
[----:B------:R-:W-:Y:S01]  /*0700*/  IMAD.MOV.U32 R2, RZ, RZ, 0x3f800000 ;  /* 0x3f800000ff027424 */ /* 0x000fe200078e00ff */
[----:B------:R-:W-:Y:S01]  /*0710*/  FSETP.GT.AND P0, PT, R4, 0.5, PT ;  /* 0x3f0000000400780b */ /* 0x000fe20003f04000 */
[----:B------:R-:W-:Y:S01]  /*0720*/  FMUL R9, R9, R9 ;  /* 0x0000000909097220 */ /* 0x000fe20000400000 */
[----:B------:R-:W-:Y:S01]  /*0730*/  FADD R6, R6, R7 ;  /* 0x0000000706067221 */ /* 0x000fe20000000000 */
[----:B------:R-:W-:Y:S01]  /*0740*/  BSSY.RECONVERGENT B4, `(.L_x_16) ;  /* 0x0000019000047945 */ /* 0x000fe20003800200 */
[----:B------:R-:W-:Y:S01]  /*0750*/  FSEL R2, R2, 10000, P0 ;  /* 0x461c400002027808 */ /* 0x000fe20000000000 */
[----:B------:R-:W-:-:S04]  /*0760*/  FFMA R8, R8, R8, R9 ;  /* 0x0000000808087223 */ /* 0x000fc80000000009 */
[----:B------:R-:W-:-:S04]  /*0770*/  FADD R4, R8, -R2 ;  /* 0x8000000208047221 */ /* 0x000fc80000000000 */
[----:B------:R-:W-:-:S04]  /*0780*/  FADD R7, R4, R4 ;  /* 0x0000000404077221 */ /* 0x000fc80000000000 */
[----:B------:R-:W-:-:S05]  /*0790*/  FFMA R10, R6, R6, -R7 ;  /* 0x00000006060a7223 */ /* 0x000fca0000000807 */
[----:B------:R-:W-:-:S13]  /*07a0*/  FSETP.GT.AND P0, PT, R10, RZ, PT ;  /* 0x000000ff0a00720b */ /* 0x000fda0003f04000 */
[----:B------:R-:W-:Y:S05]  /*07b0*/  @!P0 BRA `(.L_x_17) ;  /* 0x0000000000448947 */ /* 0x000fea0003800000 */
[----:B------:R-:W-:Y:S01]  /*07c0*/  VIADD R0, R10, 0xf3000000 ;  /* 0xf30000000a007836 */ /* 0x000fe20000000000 */
[----:B------:R0:W1:Y:S01]  /*07d0*/  MUFU.RSQ R9, R10 ;  /* 0x0000000a00097308 */ /* 0x0000620000001400 */
[----:B------:R-:W-:Y:S03]  /*07e0*/  BSSY.RECONVERGENT B5, `(.L_x_18) ;  /* 0x000000c000057945 */ /* 0x000fe60003800200 */
[----:B------:R-:W-:-:S13]  /*07f0*/  ISETP.GT.U32.AND P0, PT, R0, 0x727fffff, PT ;  /* 0x727fffff0000780c */ /* 0x000fda0003f04070 */
[----:B01----:R-:W-:Y:S05]  /*0800*/  @!P0 BRA `(.L_x_19) ;  /* 0x0000000000148947 */ /* 0x003fea0003800000 */
[----:B------:R-:W-:Y:S01]  /*0810*/  IMAD.MOV.U32 R0, RZ, RZ, R10 ;  /* 0x000000ffff007224 */ /* 0x000fe200078e000a */
[----:B------:R-:W-:-:S07]  /*0820*/  MOV R12, 0x840 ;  /* 0x00000840000c7802 */ /* 0x000fce0000000f00 */
[----:B------:R-:W-:Y:S05]  /*0830*/  CALL.REL.NOINC `($__internal_1_$__cuda_sm20_sqrt_rn_f32_slowpath) ;  /* 0x0000000400c07944 */ /* 0x000fea0003c00000 */
[----:B------:R-:W-:Y:S01]  /*0840*/  MOV R7, R4 ;  /* 0x0000000400077202 */ /* 0x000fe20000000f00 */
[----:B------:R-:W-:Y:S06]  /*0850*/  BRA `(.L_x_20) ;  /* 0x0000000000107947 */ /* 0x000fec0003800000 */
.L_x_19:
[----:B------:R-:W-:Y:S01]  /*0860*/  FMUL.FTZ R7, R10, R9 ;  /* 0x000000090a077220 */ /* 0x000fe20000410000 */
[----:B------:R-:W-:-:S03]  /*0870*/  FMUL.FTZ R4, R9, 0.5 ;  /* 0x3f00000009047820 */ /* 0x000fc60000410000 */
[----:B------:R-:W-:-:S04]  /*0880*/  FFMA R0, -R7, R7, R10 ;  /* 0x0000000707007223 */ /* 0x000fc8000000010a */
[----:B------:R-:W-:-:S07]  /*0890*/  FFMA R7, R0, R4, R7 ;  /* 0x0000000400077223 */ /* 0x000fce0000000007 */
.L_x_20:
[----:B------:R-:W-:Y:S05]  /*08a0*/  BSYNC.RECONVERGENT B5 ;  /* 0x0000000000057941 */ /* 0x000fea0003800200 */
.L_x_18:
[----:B------:R-:W-:-:S04]  /*08b0*/  FADD R7, R6, R7 ;  /* 0x0000000706077221 */ /* 0x000fc80000000000 */
[----:B------:R-:W-:-:S07]  /*08c0*/  FMUL R0, R7, 0.5 ;  /* 0x3f00000007007820 */ /* 0x000fce0000400000 */
.L_x_17:
[----:B------:R-:W-:Y:S05]  /*08d0*/  BSYNC.RECONVERGENT B4 ;  /* 0x0000000000047941 */ /* 0x000fea0003800200 */
.L_x_16:
[----:B------:R-:W-:-:S13]  /*08e0*/  FSETP.GT.AND P0, PT, R0, R5, PT ;  /* 0x000000050000720b */ /* 0x000fda0003f04000 */
[----:B------:R-:W-:Y:S05]  /*08f0*/  @!P0 BRA `(.L_x_15) ;  /* 0x0000000000988947 */ /* 0x000fea0003800000 */
[C---:B------:R-:W-:Y:S01]  /*0900*/  FFMA R7, R5.reuse, R5, R8 ;  /* 0x0000000505077223 */ /* 0x040fe20000000008 */
[----:B------:R-:W-:-:S03]  /*0910*/  FADD R6, R5, R6 ;  /* 0x0000000605067221 */ /* 0x000fc60000000000 */
[----:B------:R-:W-:-:S04]  /*0920*/  FADD R7, -R2, R7 ;  /* 0x0000000702077221 */ /* 0x000fc80000000100 */
[----:B------:R-:W-:-:S04]  /*0930*/  FMUL R7, R7, -3 ;  /* 0xc040000007077820 */ /* 0x000fc80000400000 */
[----:B------:R-:W-:-:S05]  /*0940*/  FFMA R7, R6, R6, R7 ;  /* 0x0000000606077223 */ /* 0x000fca0000000007 */
        /* <DEDUP_REMOVED lines=10> */
[----:B------:R-:W-:Y:S01]  /*09f0*/  IMAD.MOV.U32 R0, RZ, RZ, R4 ;  /* 0x000000ffff007224 */ /* 0x000fe200078e0004 */
[----:B------:R-:W-:Y:S06]  /*0a00*/  BRA `(.L_x_23) ;  /* 0x0000000000107947 */ /* 0x000fec0003800000 */
.L_x_22:
[----:B------:R-:W-:Y:S01]  /*0a10*/  FMUL.FTZ R0, R7, R2 ;  /* 0x0000000207007220 */ /* 0x000fe20000410000 */
[----:B------:R-:W-:-:S03]  /*0a20*/  FMUL.FTZ R2, R2, 0.5 ;  /* 0x3f00000002027820 */ /* 0x000fc60000410000 */
[----:B------:R-:W-:-:S04]  /*0a30*/  FFMA R5, -R0, R0, R7 ;  /* 0x0000000000057223 */ /* 0x000fc80000000107 */
[----:B------:R-:W-:-:S07]  /*0a40*/  FFMA R0, R5, R2, R0 ;  /* 0x0000000205007223 */ /* 0x000fce0000000000 */
.L_x_23:
[----:B------:R-:W-:Y:S05]  /*0a50*/  BSYNC.RECONVERGENT B4 ;  /* 0x0000000000047941 */ /* 0x000fea0003800200 */
.L_x_21:
[----:B------:R-:W-:Y:S02]  /*0a60*/  HFMA2 R2, -RZ, RZ, 1.875, 0 ;  /* 0x3f800000ff027431 */ /* 0x000fe400000001ff */
[----:B------:R-:W-:Y:S01]  /*0a70*/  FADD R0, R6, R0 ;  /* 0x0000000006007221 */ /* 0x000fe20000000000 */
[----:B------:R-:W-:Y:S01]  /*0a80*/  IMAD.MOV.U32 R5, RZ, RZ, 0x3eaaaaab ;  /* 0x3eaaaaabff057424 */ /* 0x000fe200078e00ff */
[----:B------:R-:W-:Y:S02]  /*0a90*/  BSSY.RECONVERGENT B5, `(.L_x_24) ;  /* 0x000000b000057945 */ /* 0x000fe40003800200 */
[----:B------:R-:W0:Y:S01]  /*0aa0*/  FCHK P0, R0, 3 ;  /* 0x4040000000007902 */ /* 0x000e220000000000 */
[----:B------:R-:W-:-:S04]  /*0ab0*/  FFMA R2, R5, -3, R2 ;  /* 0xc040000005027823 */ /* 0x000fc80000000002 */
[----:B------:R-:W-:-:S04]  /*0ac0*/  FFMA R5, R2, R5, 0.3333333432674407959 ;  /* 0x3eaaaaab02057423 */ /* 0x000fc80000000005 */
[----:B------:R-:W-:-:S04]  /*0ad0*/  FFMA R2, R0, R5, RZ ;  /* 0x0000000500027223 */ /* 0x000fc800000000ff */
[----:B------:R-:W-:-:S04]  /*0ae0*/  FFMA R4, R2, -3, R0 ;  /* 0xc040000002047823 */ /* 0x000fc80000000000 */
[----:B------:R-:W-:Y:S01]  /*0af0*/  FFMA R2, R5, R4, R2 ;  /* 0x0000000405027223 */ /* 0x000fe20000000002 */
[----:B0-----:R-:W-:Y:S06]  /*0b00*/  @!P0 BRA `(.L_x_25) ;  /* 0x00000000000c8947 */ /* 0x001fec0003800000 */
[----:B------:R-:W-:-:S07]  /*0b10*/  MOV R2, 0xb30 ;  /* 0x00000b3000027802 */ /* 0x000fce0000000f00 */
[----:B------:R-:W-:Y:S05]  /*0b20*/  CALL.REL.NOINC `($__internal_2_$__cuda_sm3x_div_rn_noftz_f32_slowpath) ;  /* 0x00000004005c7944 */ /* 0x000fea0003c00000 */
[----:B------:R-:W-:-:S07]  /*0b30*/  IMAD.MOV.U32 R2, RZ, RZ, R0 ;  /* 0x000000ffff027224 */ /* 0x000fce00078e0000 */
.L_x_25:
[----:B------:R-:W-:Y:S05]  /*0b40*/  BSYNC.RECONVERGENT B5 ;  /* 0x0000000000057941 */ /* 0x000fea0003800200 */
.L_x_24:
[----:B------:R-:W-:-:S07]  /*0b50*/  IMAD.MOV.U32 R0, RZ, RZ, R2 ;  /* 0x000000ffff007224 */ /* 0x000fce00078e0002 */
.L_x_15:
[----:B------:R-:W-:Y:S05]  /*0b60*/  BSYNC.RECONVERGENT B3 ;  /* 0x0000000000037941 */ /* 0x000fea0003800200 */
.L_x_14:
[----:B------:R-:W0:Y:S02]  /*0b70*/  LDC.64 R4, c[0x0][0x380] ;  /* 0x0000e000ff047b82 */ /* 0x000e240000000a00 */
[----:B0-----:R-:W-:-:S05]  /*0b80*/  IMAD.WIDE R2, R3, 0x4, R4 ;  /* 0x0000000403027825 */ /* 0x001fca00078e0204 */
[----:B------:R-:W2:Y:S02]  /*0b90*/  LDG.E R5, desc[UR6][R2.64] ;  /* 0x0000000602057981 */ /* 0x000ea4000c1e1900 */
[----:B--2---:R-:W-:-:S13]  /*0ba0*/  FSETP.GEU.AND P0, PT, R0, R5, PT ;  /* 0x000000050000720b */ /* 0x004fda0003f0e000 */
[----:B------:R-:W-:Y:S05]  /*0bb0*/  @P0 EXIT ;  /* 0x000000000000094d */ /* 0x000fea0003800000 */
[----:B------:R-:W0:Y:S01]  /*0bc0*/  LDC.64 R4, c[0x0][0x3a0] ;  /* 0x0000e800ff047b82 */ /* 0x000e220000000a00 */
[----:B------:R-:W-:Y:S04]  /*0bd0*/  STG.E desc[UR6][R2.64], R0 ;  /* 0x0000000002007986 */ /* 0x000fe8000c101906 */
[----:B0-----:R-:W-:Y:S01]  /*0be0*/  STG.E.U8 desc[UR6][R4.64], RZ ;  /* 0x000000ff04007986 */ /* 0x001fe2000c101106 */
[----:B------:R-:W-:Y:S05]  /*0bf0*/  EXIT ;  /* 0x000000000000794d */ /* 0x000fea0003800000 */
        .weak           $__internal_0_$__cuda_sm20_rcp_rn_f32_slowpath
        .type           $__internal_0_$__cuda_sm20_rcp_rn_f32_slowpath,@function
        .size           $__internal_0_$__cuda_sm20_rcp_rn_f32_slowpath,($__internal_1_$__cuda_sm20_sqrt_rn_f32_slowpath - $__internal_0_$__cuda_sm20_rcp_rn_f32_slowpath)
$__internal_0_$__cuda_sm20_rcp_rn_f32_slowpath:
[----:B------:R-:W-:Y:S01]  /*0c00*/  USHF.L.U32 UR4, UR4, 0x1, URZ ;  /* 0x0000000104047899 */ /* 0x000fe200080006ff */
[----:B------:R-:W-:-:S03]  /*0c10*/  IMAD.MOV.U32 R0, RZ, RZ, 0x3f800000 ;  /* 0x3f800000ff007424 */ /* 0x000fc600078e00ff */
[----:B------:R-:W-:-:S04]  /*0c20*/  USHF.R.U32.HI UR4, URZ, 0x18, UR4 ;  /* 0x00000018ff047899 */ /* 0x000fc80008011604 */
[----:B------:R-:W-:-:S09]  /*0c30*/  UISETP.NE.U32.AND UP0, UPT, UR4, URZ, UPT ;  /* 0x000000ff0400728c */ /* 0x000fd2000bf05070 */
[----:B------:R-:W-:Y:S05]  /*0c40*/  BRA.U UP0, `(.L_x_26) ;  /* 0x0000000100287547 */ /* 0x000fea000b800000 */
[----:B------:R-:W-:-:S05]  /*0c50*/  IMAD.SHL.U32 R2, R0, 0x2, RZ ;  /* 0x0000000200027824 */ /* 0x000fca00078e00ff */
[----:B------:R-:W-:-:S13]  /*0c60*/  ISETP.NE.AND P0, PT, R2, RZ, PT ;  /* 0x000000ff0200720c */ /* 0x000fda0003f05270 */
[----:B------:R-:W-:Y:S01]  /*0c70*/  @P0 FFMA R12, R0, 1.84467440737095516160e+19, RZ ;  /* 0x5f800000000c0823 */ /* 0x000fe200000000ff */
[----:B------:R-:W-:Y:S08]  /*0c80*/  @!P0 MUFU.RCP R11, R0 ;  /* 0x00000000000b8308 */ /* 0x000ff00000001000 */
[----:B------:R-:W0:Y:S02]  /*0c90*/  @P0 MUFU.RCP R13, R12 ;  /* 0x0000000c000d0308 */ /* 0x000e240000001000 */
[----:B0-----:R-:W-:-:S04]  /*0ca0*/  @P0 FFMA R2, R12, R13, -1 ;  /* 0xbf8000000c020423 */ /* 0x001fc8000000000d */
[----:B------:R-:W-:-:S04]  /*0cb0*/  @P0 FADD.FTZ R2, -R2, -RZ ;  /* 0x800000ff02020221 */ /* 0x000fc80000010100 */
[----:B------:R-:W-:-:S04]  /*0cc0*/  @P0 FFMA R2, R13, R2, R13 ;  /* 0x000000020d020223 */ /* 0x000fc8000000000d */
[----:B------:R-:W-:Y:S01]  /*0cd0*/  @P0 FFMA R11, R2, 1.84467440737095516160e+19, RZ ;  /* 0x5f800000020b0823 */ /* 0x000fe200000000ff */
[----:B------:R-:W-:Y:S06]  /*0ce0*/  BRA `(.L_x_27) ;  /* 0x0000000000887947 */ /* 0x000fec0003800000 */
.L_x_26:
[----:B------:R-:W-:-:S04]  /*0cf0*/  UIADD3 UR5, UPT, UPT, UR4, -0xfd, URZ ;  /* 0xffffff0304057890 */ /* 0x000fc8000fffe0ff */
[----:B------:R-:W-:-:S09]  /*0d00*/  UISETP.GT.U32.AND UP0, UPT, UR5, 0x1, UPT ;  /* 0x000000010500788c */ /* 0x000fd2000bf04070 */
[----:B------:R-:W-:Y:S05]  /*0d10*/  BRA.U UP0, `(.L_x_28) ;  /* 0x0000000100787547 */ /* 0x000fea000b800000 */
[----:B------:R-:W-:Y:S01]  /*0d20*/  LOP3.LUT R2, R0, 0x7fffff, RZ, 0xc0, !PT ;  /* 0x007fffff00027812 */ /* 0x000fe200078ec0ff */
[----:B------:R-:W-:Y:S01]  /*0d30*/  HFMA2 R14, -RZ, RZ, 0, 1.78813934326171875e-07 ;  /* 0x00000003ff0e7431 */ /* 0x000fe200000001ff */
[----:B------:R-:W-:Y:S02]  /*0d40*/  UIADD3 UR4, UPT, UPT, UR4, -0xfc, URZ ;  /* 0xffffff0404047890 */ /* 0x000fe4000fffe0ff */
[----:B------:R-:W-:-:S04]  /*0d50*/  LOP3.LUT R2, R2, 0x3f800000, RZ, 0xfc, !PT ;  /* 0x3f80000002027812 */ /* 0x000fc800078efcff */
[----:B------:R-:W0:Y:S01]  /*0d60*/  MUFU.RCP R11, R2 ;  /* 0x00000002000b7308 */ /* 0x000e220000001000 */
[----:B------:R-:W-:Y:S01]  /*0d70*/  SHF.L.U32 R14, R14, UR5, RZ ;  /* 0x000000050e0e7c19 */ /* 0x000fe200080006ff */
[----:B0-----:R-:W-:-:S04]  /*0d80*/  FFMA R12, R2, R11, -1 ;  /* 0xbf800000020c7423 */ /* 0x001fc8000000000b */
[----:B------:R-:W-:-:S04]  /*0d90*/  FADD.FTZ R12, -R12, -RZ ;  /* 0x800000ff0c0c7221 */ /* 0x000fc80000010100 */
[CCC-:B------:R-:W-:Y:S01]  /*0da0*/  FFMA.RM R13, R11.reuse, R12.reuse, R11.reuse ;  /* 0x0000000c0b0d7223 */ /* 0x1c0fe2000000400b */
[----:B------:R-:W-:-:S04]  /*0db0*/  FFMA.RP R12, R11, R12, R11 ;  /* 0x0000000c0b0c7223 */ /* 0x000fc8000000800b */
[C---:B------:R-:W-:Y:S02]  /*0dc0*/  LOP3.LUT R11, R13.reuse, 0x7fffff, RZ, 0xc0, !PT ;  /* 0x007fffff0d0b7812 */ /* 0x040fe400078ec0ff */
[----:B------:R-:W-:Y:S02]  /*0dd0*/  FSETP.NEU.FTZ.AND P0, PT, R13, R12, PT ;  /* 0x0000000c0d00720b */ /* 0x000fe40003f1d000 */
[----:B------:R-:W-:Y:S02]  /*0de0*/  LOP3.LUT R11, R11, 0x800000, RZ, 0xfc, !PT ;  /* 0x008000000b0b7812 */ /* 0x000fe400078efcff */
[----:B------:R-:W-:Y:S02]  /*0df0*/  SEL R12, RZ, 0xffffffff, !P0 ;  /* 0xffffffffff0c7807 */ /* 0x000fe40004000000 */
[----:B------:R-:W-:-:S03]  /*0e00*/  LOP3.LUT R14, R14, R11, RZ, 0xc0, !PT ;  /* 0x0000000b0e0e7212 */ /* 0x000fc600078ec0ff */
[----:B------:R-:W-:Y:S01]  /*0e10*/  IMAD.MOV R12, RZ, RZ, -R12 ;  /* 0x000000ffff0c7224 */ /* 0x000fe200078e0a0c */
[----:B------:R-:W-:-:S04]  /*0e20*/  SHF.R.U32.HI R14, RZ, UR5, R14 ;  /* 0x00000005ff0e7c19 */ /* 0x000fc8000801160e */
[--C-:B------:R-:W-:Y:S02]  /*0e30*/  LOP3.LUT P1, RZ, R12, UR5, R11.reuse, 0xf8, !PT ;  /* 0x000000050cff7c12 */ /* 0x100fe4000f82f80b */
[C---:B------:R-:W-:Y:S02]  /*0e40*/  LOP3.LUT P0, RZ, R14.reuse, 0x1, RZ, 0xc0, !PT ;  /* 0x000000010eff7812 */ /* 0x040fe4000780c0ff */
[----:B------:R-:W-:Y:S02]  /*0e50*/  LOP3.LUT P2, RZ, R14, 0x2, RZ, 0xc0, !PT ;  /* 0x000000020eff7812 */ /* 0x000fe4000784c0ff */
[----:B------:R-:W-:Y:S02]  /*0e60*/  SHF.R.U32.HI R11, RZ, UR4, R11 ;  /* 0x00000004ff0b7c19 */ /* 0x000fe4000801160b */
[----:B------:R-:W-:Y:S02]  /*0e70*/  PLOP3.LUT P0, PT, P0, P1, P2, 0xe0, 0x0 ;  /* 0x000000000000781c */ /* 0x000fe40000703c20 */
[----:B------:R-:W-:-:S02]  /*0e80*/  LOP3.LUT P1, RZ, R0, 0x7fffff, RZ, 0xc0, !PT ;  /* 0x007fffff00ff7812 */ /* 0x000fc4000782c0ff */
[----:B------:R-:W-:-:S05]  /*0e90*/  SEL R2, RZ, 0x1, !P0 ;  /* 0x00000001ff027807 */ /* 0x000fca0004000000 */
[----:B------:R-:W-:-:S05]  /*0ea0*/  IMAD.MOV R2, RZ, RZ, -R2 ;  /* 0x000000ffff027224 */ /* 0x000fca00078e0a02 */
[----:B------:R-:W-:-:S13]  /*0eb0*/  ISETP.GE.AND P0, PT, R2, RZ, PT ;  /* 0x000000ff0200720c */ /* 0x000fda0003f06270 */
[----:B------:R-:W-:-:S04]  /*0ec0*/  @!P0 VIADD R11, R11, 0x1 ;  /* 0x000000010b0b8836 */ /* 0x000fc80000000000 */
[----:B------:R-:W-:-:S05]  /*0ed0*/  @!P1 IMAD.SHL.U32 R11, R11, 0x2, RZ ;  /* 0x000000020b0b9824 */ /* 0x000fca00078e00ff */
[----:B------:R-:W-:Y:S01]  /*0ee0*/  LOP3.LUT R11, R11, 0x80000000, R0, 0xf8, !PT ;  /* 0x800000000b0b7812 */ /* 0x000fe200078ef800 */
[----:B------:R-:W-:Y:S06]  /*0ef0*/  BRA `(.L_x_27) ;  /* 0x0000000000047947 */ /* 0x000fec0003800000 */
.L_x_28:
[----:B------:R0:W1:Y:S02]  /*0f00*/  MUFU.RCP R11, R0 ;  /* 0x00000000000b7308 */ /* 0x0000640000001000 */
.L_x_27:
[----:B01----:R-:W-:Y:S01]  /*0f10*/  MOV R0, R11 ;  /* 0x0000000b00007202 */ /* 0x003fe20000000f00 */
[----:B------:R-:W-:-:S04]  /*0f20*/  IMAD.MOV.U32 R11, RZ, RZ, 0x0 ;  /* 0x00000000ff0b7424 */ /* 0x000fc800078e00ff */
[----:B------:R-:W-:Y:S05]  /*0f30*/  RET.REL.NODEC R10 `(_Z26eikonal_improved_update_3dPfPKfPiiPb) ;  /* 0xfffffff00a307950 */ /* 0x000fea0003c3ffff */
        .weak           $__internal_1_$__cuda_sm20_sqrt_rn_f32_slowpath
        .type           $__internal_1_$__cuda_sm20_sqrt_rn_f32_slowpath,@function
        .size           $__internal_1_$__cuda_sm20_sqrt_rn_f32_slowpath,($__internal_2_$__cuda_sm3x_div_rn_noftz_f32_slowpath - $__internal_1_$__cuda_sm20_sqrt_rn_f32_slowpath)
$__internal_1_$__cuda_sm20_sqrt_rn_f32_slowpath:
[----:B------:R-:W-:-:S13]  /*0f40*/  LOP3.LUT P0, RZ, R0, 0x7fffffff, RZ, 0xc0, !PT ;  /* 0x7fffffff00ff7812 */ /* 0x000fda000780c0ff */
[----:B------:R-:W-:Y:S01]  /*0f50*/  @!P0 IMAD.MOV.U32 R4, RZ, RZ, R0 ;  /* 0x000000ffff048224 */ /* 0x000fe200078e0000 */
[----:B------:R-:W-:Y:S06]  /*0f60*/  @!P0 BRA `(.L_x_29) ;  /* 0x0000000000408947 */ /* 0x000fec0003800000 */
[----:B------:R-:W-:-:S13]  /*0f70*/  FSETP.GEU.FTZ.AND P0, PT, R0, RZ, PT ;  /* 0x000000ff0000720b */ /* 0x000fda0003f1e000 */
[----:B------:R-:W-:Y:S01]  /*0f80*/  @!P0 IMAD.MOV.U32 R4, RZ, RZ, 0x7fffffff ;  /* 0x7fffffffff048424 */ /* 0x000fe200078e00ff */
[----:B------:R-:W-:Y:S06]  /*0f90*/  @!P0 BRA `(.L_x_29) ;  /* 0x0000000000348947 */ /* 0x000fec0003800000 */
[----:B------:R-:W-:-:S13]  /*0fa0*/  FSETP.GTU.FTZ.AND P0, PT, |R0|, +INF , PT ;  /* 0x7f8000000000780b */ /* 0x000fda0003f1c200 */
[----:B------:R-:W-:Y:S01]  /*0fb0*/  @P0 FADD.FTZ R4, R0, 1 ;  /* 0x3f80000000040421 */ /* 0x000fe20000010000 */
[----:B------:R-:W-:Y:S06]  /*0fc0*/  @P0 BRA `(.L_x_29) ;  /* 0x0000000000280947 */ /* 0x000fec0003800000 */
[----:B------:R-:W-:-:S13]  /*0fd0*/  FSETP.NEU.FTZ.AND P0, PT, |R0|, +INF , PT ;  /* 0x7f8000000000780b */ /* 0x000fda0003f1d200 */
[----:B------:R-:W-:-:S04]  /*0fe0*/  @P0 FFMA R7, R0, 1.84467440737095516160e+19, RZ ;  /* 0x5f80000000070823 */ /* 0x000fc800000000ff */
[----:B------:R-:W0:Y:S02]  /*0ff0*/  @P0 MUFU.RSQ R4, R7 ;  /* 0x0000000700040308 */ /* 0x000e240000001400 */
[----:B0-----:R-:W-:Y:S01]  /*1000*/  @P0 FMUL.FTZ R10, R7, R4 ;  /* 0x00000004070a0220 */ /* 0x001fe20000410000 */
[----:B------:R-:W-:Y:S01]  /*1010*/  @P0 FMUL.FTZ R11, R4, 0.5 ;  /* 0x3f000000040b0820 */ /* 0x000fe20000410000 */
[----:B------:R-:W-:Y:S02]  /*1020*/  @!P0 IMAD.MOV.U32 R4, RZ, RZ, R0 ;  /* 0x000000ffff048224 */ /* 0x000fe400078e0000 */
[----:B------:R-:W-:-:S04]  /*1030*/  @P0 FADD.FTZ R9, -R10, -RZ ;  /* 0x800000ff0a090221 */ /* 0x000fc80000010100 */
[----:B------:R-:W-:-:S04]  /*1040*/  @P0 FFMA R9, R10, R9, R7 ;  /* 0x000000090a090223 */ /* 0x000fc80000000007 */
[----:B------:R-:W-:-:S04]  /*1050*/  @P0 FFMA R9, R9, R11, R10 ;  /* 0x0000000b09090223 */ /* 0x000fc8000000000a */
[----:B------:R-:W-:-:S07]  /*1060*/  @P0 FMUL.FTZ R4, R9, 2.3283064365386962891e-10 ;  /* 0x2f80000009040820 */ /* 0x000fce0000410000 */
.L_x_29:
[----:B------:R-:W-:Y:S01]  /*1070*/  MOV R10, R12 ;  /* 0x0000000c000a7202 */ /* 0x000fe20000000f00 */
[----:B------:R-:W-:-:S04]  /*1080*/  IMAD.MOV.U32 R11, RZ, RZ, 0x0 ;  /* 0x00000000ff0b7424 */ /* 0x000fc800078e00ff */
[----:B------:R-:W-:Y:S05]  /*1090*/  RET.REL.NODEC R10 `(_Z26eikonal_improved_update_3dPfPKfPiiPb) ;  /* 0xffffffec0ad87950 */ /* 0x000fea0003c3ffff */
        .weak           $__internal_2_$__cuda_sm3x_div_rn_noftz_f32_slowpath
        .type           $__internal_2_$__cuda_sm3x_div_rn_noftz_f32_slowpath,@function
        .size           $__internal_2_$__cuda_sm3x_div_rn_noftz_f32_slowpath,(.L_x_111 - $__internal_2_$__cuda_sm3x_div_rn_noftz_f32_slowpath)
$__internal_2_$__cuda_sm3x_div_rn_noftz_f32_slowpath:
[--C-:B------:R-:W-:Y:S01]  /*10a0*/  SHF.R.U32.HI R4, RZ, 0x17, R0.reuse ;  /* 0x00000017ff047819 */ /* 0x100fe20000011600 */
[----:B------:R-:W-:Y:S04]  /*10b0*/  BSSY.RECONVERGENT B4, `(.L_x_30) ;  /* 0x000005c000047945 */ /* 0x000fe80003800200 */
[----:B------:R-:W-:Y:S01]  /*10c0*/  BSSY.RELIABLE B6, `(.L_x_31) ;  /* 0x000001a000067945 */ /* 0x000fe20003800100 */
[----:B------:R-:W-:Y:S01]  /*10d0*/  LOP3.LUT R6, R4, 0xff, RZ, 0xc0, !PT ;  /* 0x000000ff04067812 */ /* 0x000fe200078ec0ff */
[----:B------:R-:W-:-:S04]  /*10e0*/  IMAD.MOV.U32 R4, RZ, RZ, R0 ;  /* 0x000000ffff047224 */ /* 0x000fc800078e0000 */
[----:B------:R-:W-:-:S05]  /*10f0*/  VIADD R7, R6, 0xffffffff ;  /* 0xffffffff06077836 */ /* 0x000fca0000000000 */
[----:B------:R-:W-:-:S13]  /*1100*/  ISETP.GT.U32.OR P0, PT, R7, 0xfd, !PT ;  /* 0x000000fd0700780c */ /* 0x000fda0007f04470 */
[----:B------:R-:W-:Y:S01]  /*1110*/  @!P0 IMAD.MOV.U32 R5, RZ, RZ, RZ ;  /* 0x000000ffff058224 */ /* 0x000fe200078e00ff */
[----:B------:R-:W-:Y:S06]  /*1120*/  @!P0 BRA `(.L_x_32) ;  /* 0x00000000004c8947 */ /* 0x000fec0003800000 */
[----:B------:R-:W-:-:S13]  /*1130*/  FSETP.GTU.FTZ.AND P0, PT, |R0|, +INF , PT ;  /* 0x7f8000000000780b */ /* 0x000fda0003f1c200 */
[----:B------:R-:W-:Y:S05]  /*1140*/  @P0 BREAK.RELIABLE B6 ;  /* 0x0000000000060942 */ /* 0x000fea0003800100 */
[----:B------:R-:W-:Y:S05]  /*1150*/  @P0 BRA `(.L_x_33) ;  /* 0x0000000400400947 */ /* 0x000fea0003800000 */
[----:B------:R-:W-:-:S05]  /*1160*/  HFMA2 R5, -RZ, RZ, 2.125, 0 ;  /* 0x40400000ff057431 */ /* 0x000fca00000001ff */
[----:B------:R-:W-:-:S13]  /*1170*/  LOP3.LUT P0, RZ, R5, 0x7fffffff, R4, 0xc8, !PT ;  /* 0x7fffffff05ff7812 */ /* 0x000fda000780c804 */
[----:B------:R-:W-:Y:S05]  /*1180*/  @!P0 BREAK.RELIABLE B6 ;  /* 0x0000000000068942 */ /* 0x000fea0003800100 */
[----:B------:R-:W-:Y:S05]  /*1190*/  @!P0 BRA `(.L_x_34) ;  /* 0x0000000400288947 */ /* 0x000fea0003800000 */
[----:B------:R-:W-:-:S13]  /*11a0*/  LOP3.LUT P0, RZ, R4, 0x7fffffff, RZ, 0xc0, !PT ;  /* 0x7fffffff04ff7812 */ /* 0x000fda000780c0ff */
[----:B------:R-:W-:Y:S05]  /*11b0*/  @!P0 BREAK.RELIABLE B6 ;  /* 0x0000000000068942 */ /* 0x000fea0003800100 */
[----:B------:R-:W-:Y:S05]  /*11c0*/  @!P0 BRA `(.L_x_35) ;  /* 0x0000000400148947 */ /* 0x000fea0003800000 */
[----:B------:R-:W-:Y:S02]  /*11d0*/  FSETP.NEU.FTZ.AND P1, PT, |R0|, +INF , PT ;  /* 0x7f8000000000780b */ /* 0x000fe40003f3d200 */
[----:B------:R-:W-:-:S04]  /*11e0*/  LOP3.LUT P0, RZ, R5, 0x7fffffff, RZ, 0xc0, !PT ;  /* 0x7fffffff05ff7812 */ /* 0x000fc8000780c0ff */
[----:B------:R-:W-:-:S13]  /*11f0*/  PLOP3.LUT P0, PT, P1, P0, PT, 0x2f, 0xf2 ;  /* 0x0000000000f2781c */ /* 0x000fda0000f00577 */
[----:B------:R-:W-:Y:S05]  /*1200*/  @P0 BREAK.RELIABLE B6 ;  /* 0x0000000000060942 */ /* 0x000fea0003800100 */
[----:B------:R-:W-:Y:S05]  /*1210*/  @P0 BRA `(.L_x_36) ;  /* 0x0000000000f40947 */ /* 0x000fea0003800000 */
[----:B------:R-:W-:-:S13]  /*1220*/  ISETP.GE.AND P0, PT, R7, RZ, PT ;  /* 0x000000ff0700720c */ /* 0x000fda0003f06270 */
[----:B------:R-:W-:Y:S02]  /*1230*/  @P0 IMAD.MOV.U32 R5, RZ, RZ, RZ ;  /* 0x000000ffff050224 */ /* 0x000fe400078e00ff */
[----:B------:R-:W-:Y:S01]  /*1240*/  @!P0 FFMA R4, R0, 1.84467440737095516160e+19, RZ ;  /* 0x5f80000000048823 */ /* 0x000fe200000000ff */
[----:B------:R-:W-:-:S07]  /*1250*/  @!P0 IMAD.MOV.U32 R5, RZ, RZ, -0x40 ;  /* 0xffffffc0ff058424 */ /* 0x000fce00078e00ff */
.L_x_32:
[----:B------:R-:W-:Y:S05]  /*1260*/  BSYNC.RELIABLE B6 ;  /* 0x0000000000067941 */ /* 0x000fea0003800100 */
.L_x_31:
[----:B------:R-:W-:Y:S01]  /*1270*/  UMOV UR4, 0x40400000 ;  /* 0x4040000000047882 */ /* 0x000fe20000000000 */
[----:B------:R-:W-:Y:S01]  /*1280*/  VIADD R6, R6, 0xffffff81 ;  /* 0xffffff8106067836 */ /* 0x000fe20000000000 */
[----:B------:R-:W-:Y:S01]  /*1290*/  UIADD3 UR4, UPT, UPT, UR4, -0x800000, URZ ;  /* 0xff80000004047890 */ /* 0x000fe2000fffe0ff */
[----:B------:R-:W-:Y:S02]  /*12a0*/  BSSY.RECONVERGENT B6, `(.L_x_37) ;  /* 0x0000033000067945 */ /* 0x000fe40003800200 */
[----:B------:R-:W-:Y:S01]  /*12b0*/  IMAD R0, R6, -0x800000, R4 ;  /* 0xff80000006007824 */ /* 0x000fe200078e0204 */
[----:B------:R-:W-:Y:S02]  /*12c0*/  IADD3 R5, PT, PT, R5, -0x1, R6 ;  /* 0xffffffff05057810 */ /* 0x000fe40007ffe006 */
[----:B------:R-:W-:-:S03]  /*12d0*/  FADD.FTZ R9, -RZ, -UR4 ;  /* 0x80000004ff097e21 */ /* 0x000fc60008010100 */
[----:B------:R-:W0:Y:S02]  /*12e0*/  MUFU.RCP R7, UR4 ;  /* 0x0000000400077d08 */ /* 0x000e240008001000 */
[----:B0-----:R-:W-:-:S04]  /*12f0*/  FFMA R8, R7, R9, 1 ;  /* 0x3f80000007087423 */ /* 0x001fc80000000009 */
[----:B------:R-:W-:-:S04]  /*1300*/  FFMA R7, R7, R8, R7 ;  /* 0x0000000807077223 */ /* 0x000fc80000000007 */
[----:B------:R-:W-:-:S04]  /*1310*/  FFMA R4, R0, R7, RZ ;  /* 0x0000000700047223 */ /* 0x000fc800000000ff */
[----:B------:R-:W-:-:S04]  /*1320*/  FFMA R8, R9, R4, R0 ;  /* 0x0000000409087223 */ /* 0x000fc80000000000 */
[----:B------:R-:W-:-:S04]  /*1330*/  FFMA R8, R7, R8, R4 ;  /* 0x0000000807087223 */ /* 0x000fc80000000004 */
[----:B------:R-:W-:-:S04]  /*1340*/  FFMA R9, R9, R8, R0 ;  /* 0x0000000809097223 */ /* 0x000fc80000000000 */
[----:B------:R-:W-:-:S05]  /*1350*/  FFMA R4, R7, R9, R8 ;  /* 0x0000000907047223 */ /* 0x000fca0000000008 */
[----:B------:R-:W-:-:S04]  /*1360*/  SHF.R.U32.HI R0, RZ, 0x17, R4 ;  /* 0x00000017ff007819 */ /* 0x000fc80000011604 */
[----:B------:R-:W-:-:S05]  /*1370*/  LOP3.LUT R0, R0, 0xff, RZ, 0xc0, !PT ;  /* 0x000000ff00007812 */ /* 0x000fca00078ec0ff */
[----:B------:R-:W-:-:S05]  /*1380*/  IMAD.IADD R10, R0, 0x1, R5 ;  /* 0x00000001000a7824 */ /* 0x000fca00078e0205 */
[----:B------:R-:W-:-:S04]  /*1390*/  IADD3 R0, PT, PT, R10, -0x1, RZ ;  /* 0xffffffff0a007810 */ /* 0x000fc80007ffe0ff */
[----:B------:R-:W-:-:S13]  /*13a0*/  ISETP.GE.U32.AND P0, PT, R0, 0xfe, PT ;  /* 0x000000fe0000780c */ /* 0x000fda0003f06070 */
[----:B------:R-:W-:Y:S05]  /*13b0*/  @!P0 BRA `(.L_x_38) ;  /* 0x0000000000808947 */ /* 0x000fea0003800000 */
[----:B------:R-:W-:-:S13]  /*13c0*/  ISETP.GT.AND P0, PT, R10, 0xfe, PT ;  /* 0x000000fe0a00780c */ /* 0x000fda0003f04270 */
[----:B------:R-:W-:Y:S05]  /*13d0*/  @P0 BRA `(.L_x_39) ;  /* 0x00000000006c0947 */ /* 0x000fea0003800000 */
[----:B------:R-:W-:-:S13]  /*13e0*/  ISETP.GE.AND P0, PT, R10, 0x1, PT ;  /* 0x000000010a00780c */ /* 0x000fda0003f06270 */
[----:B------:R-:W-:Y:S05]  /*13f0*/  @P0 BRA `(.L_x_40) ;  /* 0x0000000000740947 */ /* 0x000fea0003800000 */
[----:B------:R-:W-:Y:S02]  /*1400*/  ISETP.GE.AND P0, PT, R10, -0x18, PT ;  /* 0xffffffe80a00780c */ /* 0x000fe40003f06270 */
[----:B------:R-:W-:-:S11]  /*1410*/  LOP3.LUT R4, R4, 0x80000000, RZ, 0xc0, !PT ;  /* 0x8000000004047812 */ /* 0x000fd600078ec0ff */
[----:B------:R-:W-:Y:S05]  /*1420*/  @!P0 BRA `(.L_x_40) ;  /* 0x0000000000688947 */ /* 0x000fea0003800000 */
[CCC-:B------:R-:W-:Y:S01]  /*1430*/  FFMA.RZ R0, R7.reuse, R9.reuse, R8.reuse ;  /* 0x0000000907007223 */ /* 0x1c0fe2000000c008 */
[C---:B------:R-:W-:Y:S01]  /*1440*/  VIADD R6, R10.reuse, 0x20 ;  /* 0x000000200a067836 */ /* 0x040fe20000000000 */
[C---:B------:R-:W-:Y:S02]  /*1450*/  ISETP.NE.AND P2, PT, R10.reuse, RZ, PT ;  /* 0x000000ff0a00720c */ /* 0x040fe40003f45270 */
[----:B------:R-:W-:Y:S02]  /*1460*/  ISETP.NE.AND P1, PT, R10, RZ, PT ;  /* 0x000000ff0a00720c */ /* 0x000fe40003f25270 */
[----:B------:R-:W-:Y:S01]  /*1470*/  LOP3.LUT R5, R0, 0x7fffff, RZ, 0xc0, !PT ;  /* 0x007fffff00057812 */ /* 0x000fe200078ec0ff */
[CCC-:B------:R-:W-:Y:S01]  /*1480*/  FFMA.RP R0, R7.reuse, R9.reuse, R8.reuse ;  /* 0x0000000907007223 */ /* 0x1c0fe20000008008 */
[----:B------:R-:W-:Y:S01]  /*1490*/  FFMA.RM R7, R7, R9, R8 ;  /* 0x0000000907077223 */ /* 0x000fe20000004008 */
[----:B------:R-:W-:Y:S01]  /*14a0*/  IMAD.MOV R8, RZ, RZ, -R10 ;  /* 0x000000ffff087224 */ /* 0x000fe200078e0a0a */
[----:B------:R-:W-:-:S03]  /*14b0*/  LOP3.LUT R5, R5, 0x800000, RZ, 0xfc, !PT ;  /* 0x0080000005057812 */ /* 0x000fc600078efcff */
[----:B------:R-:W-:Y:S02]  /*14c0*/  FSETP.NEU.FTZ.AND P0, PT, R0, R7, PT ;  /* 0x000000070000720b */ /* 0x000fe40003f1d000 */
[----:B------:R-:W-:Y:S02]  /*14d0*/  SHF.L.U32 R6, R5, R6, RZ ;  /* 0x0000000605067219 */ /* 0x000fe400000006ff */
[----:B------:R-:W-:Y:S02]  /*14e0*/  SEL R0, R8, RZ, P2 ;  /* 0x000000ff08007207 */ /* 0x000fe40001000000 */
[----:B------:R-:W-:Y:S02]  /*14f0*/  ISETP.NE.AND P1, PT, R6, RZ, P1 ;  /* 0x000000ff0600720c */ /* 0x000fe40000f25270 */
[----:B------:R-:W-:Y:S02]  /*1500*/  SHF.R.U32.HI R0, RZ, R0, R5 ;  /* 0x00000000ff007219 */ /* 0x000fe40000011605 */
[----:B------:R-:W-:-:S02]  /*1510*/  PLOP3.LUT P0, PT, P0, P1, PT, 0xf8, 0x8f ;  /* 0x00000000008f781c */ /* 0x000fc40000703f70 */
[----:B------:R-:W-:Y:S02]  /*1520*/  SHF.R.U32.HI R6, RZ, 0x1, R0 ;  /* 0x00000001ff067819 */ /* 0x000fe40000011600 */
[----:B------:R-:W-:-:S04]  /*1530*/  SEL R5, RZ, 0x1, !P0 ;  /* 0x00000001ff057807 */ /* 0x000fc80004000000 */
[----:B------:R-:W-:-:S04]  /*1540*/  LOP3.LUT R5, R5, 0x1, R6, 0xf8, !PT ;  /* 0x0000000105057812 */ /* 0x000fc800078ef806 */
[----:B------:R-:W-:-:S05]  /*1550*/  LOP3.LUT R5, R5, R0, RZ, 0xc0, !PT ;  /* 0x0000000005057212 */ /* 0x000fca00078ec0ff */
[----:B------:R-:W-:-:S05]  /*1560*/  IMAD.IADD R5, R6, 0x1, R5 ;  /* 0x0000000106057824 */ /* 0x000fca00078e0205 */
[----:B------:R-:W-:Y:S01]  /*1570*/  LOP3.LUT R4, R5, R4, RZ, 0xfc, !PT ;  /* 0x0000000405047212 */ /* 0x000fe200078efcff */
[----:B------:R-:W-:Y:S06]  /*1580*/  BRA `(.L_x_40) ;  /* 0x0000000000107947 */ /* 0x000fec0003800000 */
.L_x_39:
[----:B------:R-:W-:-:S04]  /*1590*/  LOP3.LUT R4, R4, 0x80000000, RZ, 0xc0, !PT ;  /* 0x8000000004047812 */ /* 0x000fc800078ec0ff */
[----:B------:R-:W-:Y:S01]  /*15a0*/  LOP3.LUT R4, R4, 0x7f800000, RZ, 0xfc, !PT ;  /* 0x7f80000004047812 */ /* 0x000fe200078efcff */
[----:B------:R-:W-:Y:S06]  /*15b0*/  BRA `(.L_x_40) ;  /* 0x0000000000047947 */ /* 0x000fec0003800000 */
.L_x_38:
[----:B------:R-:W-:-:S07]  /*15c0*/  IMAD R4, R5, 0x800000, R4 ;  /* 0x0080000005047824 */ /* 0x000fce00078e0204 */
.L_x_40:
[----:B------:R-:W-:Y:S05]  /*15d0*/  BSYNC.RECONVERGENT B6 ;  /* 0x0000000000067941 */ /* 0x000fea0003800200 */
.L_x_37:
[----:B------:R-:W-:Y:S05]  /*15e0*/  BRA `(.L_x_41) ;  /* 0x0000000000207947 */ /* 0x000fea0003800000 */
.L_x_36:
[----:B------:R-:W-:-:S04]  /*15f0*/  LOP3.LUT R4, R5, 0x80000000, R4, 0x48, !PT ;  /* 0x8000000005047812 */ /* 0x000fc800078e4804 */
[----:B------:R-:W-:Y:S01]  /*1600*/  LOP3.LUT R4, R4, 0x7f800000, RZ, 0xfc, !PT ;  /* 0x7f80000004047812 */ /* 0x000fe200078efcff */
[----:B------:R-:W-:Y:S06]  /*1610*/  BRA `(.L_x_41) ;  /* 0x0000000000147947 */ /* 0x000fec0003800000 */
.L_x_35:
[----:B------:R-:W-:Y:S01]  /*1620*/  LOP3.LUT R4, R5, 0x80000000, R4, 0x48, !PT ;  /* 0x8000000005047812 */ /* 0x000fe200078e4804 */
[----:B------:R-:W-:Y:S06]  /*1630*/  BRA `(.L_x_41) ;  /* 0x00000000000c7947 */ /* 0x000fec0003800000 */
.L_x_34:
[----:B------:R-:W0:Y:S01]  /*1640*/  MUFU.RSQ R4, -QNAN ;  /* 0xffc0000000047908 */ /* 0x000e220000001400 */
[----:B------:R-:W-:Y:S05]  /*1650*/  BRA `(.L_x_41) ;  /* 0x0000000000047947 */ /* 0x000fea0003800000 */
.L_x_33:
[----:B------:R-:W-:-:S07]  /*1660*/  FADD.FTZ R4, R0, 3 ;  /* 0x4040000000047421 */ /* 0x000fce0000010000 */
.L_x_41:
[----:B------:R-:W-:Y:S05]  /*1670*/  BSYNC.RECONVERGENT B4 ;  /* 0x0000000000047941 */ /* 0x000fea0003800200 */
.L_x_30:
[----:B0-----:R-:W-:Y:S01]  /*1680*/  MOV R0, R4 ;  /* 0x0000000400007202 */ /* 0x001fe20000000f00 */
[----:B------:R-:W-:Y:S02]  /*1690*/  IMAD.MOV.U32 R4, RZ, RZ, R2 ;  /* 0x000000ffff047224 */ /* 0x000fe400078e0002 */
[----:B------:R-:W-:-:S04]  /*16a0*/  IMAD.MOV.U32 R5, RZ, RZ, 0x0 ;  /* 0x00000000ff057424 */ /* 0x000fc800078e00ff */
[----:B------:R-:W-:Y:S05]  /*16b0*/  RET.REL.NODEC R4 `(_Z26eikonal_improved_update_3dPfPKfPiiPb) ;  /* 0xffffffe804507950 */ /* 0x000fea0003c3ffff */
.L_x_42:
[----:B------:R-:W-:-:S00]  /*16c0*/  BRA `(.L_x_42) ;  /* 0xfffffffc00fc7947 */ /* 0x000fc0000383ffff */
[----:B------:R-:W-:-:S00]  /*16d0*/  NOP ;  /* 0x0000000000007918 */ /* 0x000fc00000000000 */
        /* <DEDUP_REMOVED lines=10> */
.L_x_111:


//--------------------- .text._Z19eikonal_baseline_3dPfPKfPb --------------------------
	.section	.text._Z19eikonal_baseline_3dPfPKfPb,"ax",@progbits
	.align	128
        .global         _Z19eikonal_baseline_3dPfPKfPb
        .type           _Z19eikonal_baseline_3dPfPKfPb,@function
        .size           _Z19eikonal_baseline_3dPfPKfPb,(.L_x_114 - _Z19eikonal_baseline_3dPfPKfPb)
        .other          _Z19eikonal_baseline_3dPfPKfPb,@"STO_CUDA_ENTRY STV_DEFAULT"
_Z19eikonal_baseline_3dPfPKfPb:
.text._Z19eikonal_baseline_3dPfPKfPb:
[----:B------:R-:W-:Y:S01]  /*0000*/  LDC R1, c[0x0][0x37c] ;  /* 0x0000df00ff017b82 */ /* 0x000fe20000000800 */
[----:B------:R-:W0:Y:S07]  /*0010*/  S2R R4, SR_TID.Z ;  /* 0x0000000000047919 */ /* 0x000e2e0000002300 */
[----:B------:R-:W1:Y:S01]  /*0020*/  LDC R0, c[0x0][0x360] ;  /* 0x0000d800ff007b82 */ /* 0x000e620000000800 */
[----:B------:R-:W2:Y:S01]  /*0030*/  S2R R2, SR_TID.Y ;  /* 0x0000000000027919 */ /* 0x000ea20000002200 */
[----:B------:R-:W1:Y:S06]  /*0040*/  S2R R3, SR_TID.X ;  /* 0x0000000000037919 */ /* 0x000e6c0000002100 */
[----:B------:R-:W2:Y:S08]  /*0050*/  LDC R5, c[0x0][0x364] ;  /* 0x0000d900ff057b82 */ /* 0x000eb00000000800 */
[----:B------:R-:W0:Y:S08]  /*0060*/  S2UR UR6, SR_CTAID.Z ;  /* 0x00000000000679c3 */ /* 0x000e300000002700 */
[----:B------:R-:W0:Y:S08]  /*0070*/  LDC R11, c[0x0][0x368] ;  /* 0x0000da00ff0b7b82 */ /* 0x000e300000000800 */
[----:B------:R-:W2:Y:S08]  /*0080*/  S2UR UR5, SR_CTAID.Y ;  /* 0x00000000000579c3 */ /* 0x000eb00000002600 */
[----:B------:R-:W1:Y:S01]  /*0090*/  S2UR UR4, SR_CTAID.X ;  /* 0x00000000000479c3 */ /* 0x000e620000002500 */
[----:B0-----:R-:W-:-:S05]  /*00a0*/  IMAD R11, R11, UR6, R4 ;  /* 0x000000060b0b7c24 */ /* 0x001fca000f8e0204 */
[----:B------:R-:W-:Y:S01]  /*00b0*/  ISETP.NE.AND P0, PT, R11, RZ, PT ;  /* 0x000000ff0b00720c */ /* 0x000fe20003f05270 */
[----:B--2---:R-:W-:-:S05]  /*00c0*/  IMAD R5, R5, UR5, R2 ;  /* 0x0000000505057c24 */ /* 0x004fca000f8e0202 */
[----:B------:R-:W-:Y:S01]  /*00d0*/  ISETP.EQ.OR P0, PT, R5, RZ, !P0 ;  /* 0x000000ff0500720c */ /* 0x000fe20004702670 */
[----:B-1----:R-:W-:-:S05]  /*00e0*/  IMAD R0, R0, UR4, R3 ;  /* 0x0000000400007c24 */ /* 0x002fca000f8e0203 */
[----:B------:R-:W-:-:S04]  /*00f0*/  ISETP.LT.OR P0, PT, R0, 0x1, P0 ;  /* 0x000000010000780c */ /* 0x000fc80000701670 */
[----:B------:R-:W-:-:S04]  /*0100*/  ISETP.GT.OR P0, PT, R0, 0x3fe, P0 ;  /* 0x000003fe0000780c */ /* 0x000fc80000704670 */
[----:B------:R-:W-:-:S04]  /*0110*/  ISETP.GT.U32.OR P0, PT, R5, 0x3fe, P0 ;  /* 0x000003fe0500780c */ /* 0x000fc80000704470 */
[----:B------:R-:W-:-:S13]  /*0120*/  ISETP.GT.U32.OR P0, PT, R11, 0x3fe, P0 ;  /* 0x000003fe0b00780c */ /* 0x000fda0000704470 */
[----:B------:R-:W-:Y:S05]  /*0130*/  @P0 EXIT ;  /* 0x000000000000094d */ /* 0x000fea0003800000 */
[----:B------:R-:W0:Y:S01]  /*0140*/  LDC.64 R2, c[0x0][0x388] ;  /* 0x0000e200ff027b82 */ /* 0x000e220000000a00 */
[----:B------:R-:W1:Y:S01]  /*0150*/  LDCU.64 UR6, c[0x0][0x358] ;  /* 0x00006b00ff0677ac */ /* 0x000e620008000a00 */
[----:B------:R-:W-:-:S04]  /*0160*/  IMAD R4, R11, 0x100000, R0 ;  /* 0x001000000b047824 */ /* 0x000fc800078e0200 */
[----:B------:R-:W-:Y:S02]  /*0170*/  IMAD R15, R5, 0x400, R4 ;  /* 0x00000400050f7824 */ /* 0x000fe400078e0204 */
[----:B------:R-:W2:Y:S02]  /*0180*/  LDC.64 R6, c[0x0][0x380] ;  /* 0x0000e000ff067b82 */ /* 0x000ea40000000a00 */
[----:B0-----:R-:W-:-:S06]  /*0190*/  IMAD.WIDE.U32 R2, R15, 0x4, R2 ;  /* 0x000000040f027825 */ /* 0x001fcc00078e0002 */
[----:B-1----:R-:W3:Y:S02]  /*01a0*/  LDG.E R3, desc[UR6][R2.64] ;  /* 0x0000000602037981 */ /* 0x002ee4000c1e1900 */
[----:B---3--:R-:W-:-:S13]  /*01b0*/  FSETP.GT.AND P0, PT, R3, 0.5, PT ;  /* 0x3f0000000300780b */ /* 0x008fda0003f04000 */
[----:B--2---:R-:W-:Y:S05]  /*01c0*/  @!P0 EXIT ;  /* 0x000000000000894d */ /* 0x004fea0003800000 */
[----:B------:R-:W-:Y:S01]  /*01d0*/  IMAD R0, R5, 0x400, R0 ;  /* 0x0000040005007824 */ /* 0x000fe200078e0200 */
[C---:B------:R-:W-:Y:S01]  /*01e0*/  IADD3 R5, PT, PT, R15.reuse, -0x400, RZ ;  /* 0xfffffc000f057810 */ /* 0x040fe20007ffe0ff */
[----:B------:R-:W-:Y:S02]  /*01f0*/  VIADD R9, R15, 0xffffffff ;  /* 0xffffffff0f097836 */ /* 0x000fe40000000000 */
[----:B------:R-:W-:Y:S02]  /*0200*/  IMAD R0, R11, 0x100000, R0 ;  /* 0x001000000b007824 */ /* 0x000fe400078e0200 */
[----:B------:R-:W-:-:S04]  /*0210*/  IMAD.WIDE.U32 R8, R9, 0x4, R6 ;  /* 0x0000000409087825 */ /* 0x000fc800078e0006 */
[--C-:B------:R-:W-:Y:S01]  /*0220*/  IMAD.WIDE.U32 R10, R5, 0x4, R6.reuse ;  /* 0x00000004050a7825 */ /* 0x100fe200078e0006 */
[C---:B------:R-:W-:Y:S01]  /*0230*/  IADD3 R17, PT, PT, R0.reuse, -0x100000, RZ ;  /* 0xfff0000000117810 */ /* 0x040fe20007ffe0ff */
[----:B------:R-:W2:Y:S02]  /*0240*/  LDG.E R9, desc[UR6][R8.64] ;  /* 0x0000000608097981 */ /* 0x000ea4000c1e1900 */
[C---:B------:R-:W-:Y:S02]  /*0250*/  IMAD.WIDE.U32 R4, R15.reuse, 0x4, R6 ;  /* 0x000000040f047825 */ /* 0x040fe400078e0006 */
[----:B------:R-:W3:Y:S02]  /*0260*/  LDG.E R11, desc[UR6][R10.64] ;  /* 0x000000060a0b7981 */ /* 0x000ee4000c1e1900 */
[----:B------:R-:W-:Y:S02]  /*0270*/  VIADD R13, R15, 0x400 ;  /* 0x000004000f0d7836 */ /* 0x000fe40000000000 */
[----:B------:R-:W-:-:S02]  /*0280*/  VIADD R15, R0, 0x100000 ;  /* 0x00100000000f7836 */ /* 0x000fc40000000000 */
[----:B------:R-:W2:Y:S01]  /*0290*/  LDG.E R0, desc[UR6][R4.64+0x4] ;  /* 0x0000040604007981 */ /* 0x000ea2000c1e1900 */
[----:B------:R-:W-:-:S04]  /*02a0*/  IMAD.WIDE.U32 R12, R13, 0x4, R6 ;  /* 0x000000040d0c7825 */ /* 0x000fc800078e0006 */
[--C-:B------:R-:W-:Y:S02]  /*02b0*/  IMAD.WIDE.U32 R14, R15, 0x4, R6.reuse ;  /* 0x000000040f0e7825 */ /* 0x100fe400078e0006 */
[----:B------:R-:W3:Y:S02]  /*02c0*/  LDG.E R12, desc[UR6][R12.64] ;  /* 0x000000060c0c7981 */ /* 0x000ee4000c1e1900 */
[----:B------:R-:W-:Y:S02]  /*02d0*/  IMAD.WIDE.U32 R6, R17, 0x4, R6 ;  /* 0x0000000411067825 */ /* 0x000fe400078e0006 */
[----:B------:R-:W4:Y:S04]  /*02e0*/  LDG.E R14, desc[UR6][R14.64] ;  /* 0x000000060e0e7981 */ /* 0x000f28000c1e1900 */
[----:B------:R-:W4:Y:S01]  /*02f0*/  LDG.E R7, desc[UR6][R6.64] ;  /* 0x0000000606077981 */ /* 0x000f22000c1e1900 */
[----:B------:R-:W-:Y:S01]  /*0300*/  BSSY.RECONVERGENT B0, `(.L_x_43) ;  /* 0x000001b000007945 */ /* 0x000fe20003800200 */
[----:B--2---:R-:W-:Y:S01]  /*0310*/  FMNMX R9, R0, R9, PT ;  /* 0x0000000900097209 */ /* 0x004fe20003800000 */
[----:B------:R-:W-:-:S05]  /*0320*/  IMAD.MOV.U32 R0, RZ, RZ, 0x3f800000 ;  /* 0x3f800000ff007424 */ /* 0x000fca00078e00ff */
[----:B------:R-:W-:Y:S02]  /*0330*/  FSEL R0, R0, 0.0099999997764825820923, P0 ;  /* 0x3c23d70a00007808 */ /* 0x000fe40000000000 */
[----:B---3--:R-:W-:-:S03]  /*0340*/  FMNMX R2, R12, R11, PT ;  /* 0x0000000b0c027209 */ /* 0x008fc60003800000 */
[----:B------:R-:W-:Y:S01]  /*0350*/  VIADD R8, R0, 0x1800000 ;  /* 0x0180000000087836 */ /* 0x000fe20000000000 */
[----:B------:R-:W-:-:S04]  /*0360*/  FSETP.GT.AND P1, PT, R9, R2, PT ;  /* 0x000000020900720b */ /* 0x000fc80003f24000 */
[----:B------:R-:W-:Y:S02]  /*0370*/  LOP3.LUT R12, R8, 0x7f800000, RZ, 0xc0, !PT ;  /* 0x7f800000080c7812 */ /* 0x000fe400078ec0ff */
[----:B----4-:R-:W-:Y:S02]  /*0380*/  FMNMX R10, R14, R7, PT ;  /* 0x000000070e0a7209 */ /* 0x010fe40003800000 */
[----:B------:R-:W-:Y:S02]  /*0390*/  FSEL R11, R9, R2, P1 ;  /* 0x00000002090b7208 */ /* 0x000fe40000800000 */
[----:B------:R-:W-:Y:S02]  /*03a0*/  ISETP.GT.U32.AND P2, PT, R12, 0x1ffffff, PT ;  /* 0x01ffffff0c00780c */ /* 0x000fe40003f44070 */
[----:B------:R-:W-:Y:S02]  /*03b0*/  FSETP.GT.AND P0, PT, R11, R10, PT ;  /* 0x0000000a0b00720b */ /* 0x000fe40003f04000 */
[----:B------:R-:W-:-:S02]  /*03c0*/  FSEL R7, R2, R9, P1 ;  /* 0x0000000902077208 */ /* 0x000fc40000800000 */
[----:B------:R-:W-:-:S04]  /*03d0*/  FSEL R8, R10, R11, P0 ;  /* 0x0000000b0a087208 */ /* 0x000fc80000000000 */
[----:B------:R-:W-:Y:S02]  /*03e0*/  FSETP.GT.AND P1, PT, R7, R8, PT ;  /* 0x000000080700720b */ /* 0x000fe40003f24000 */
[----:B------:R-:W-:Y:S02]  /*03f0*/  FSEL R6, R11, R10, P0 ;  /* 0x0000000a0b067208 */ /* 0x000fe40000000000 */
[----:B------:R-:W-:Y:S02]  /*0400*/  FSEL R10, R7, R8, P1 ;  /* 0x00000008070a7208 */ /* 0x000fe40000800000 */
[----:B------:R-:W-:Y:S01]  /*0410*/  FSEL R9, R8, R7, P1 ;  /* 0x0000000708097208 */ /* 0x000fe20000800000 */
[----:B------:R-:W-:Y:S06]  /*0420*/  @P2 BRA `(.L_x_44) ;  /* 0x0000000000102947 */ /* 0x000fec0003800000 */
[----:B------:R-:W-:-:S07]  /*0430*/  MOV R12, 0x450 ;  /* 0x00000450000c7802 */ /* 0x000fce0000000f00 */
[----:B------:R-:W-:Y:S05]  /*0440*/  CALL.REL.NOINC `($__internal_3_$__cuda_sm20_rcp_rn_f32_slowpath) ;  /* 0x0000000400507944 */ /* 0x000fea0003c00000 */
[----:B------:R-:W-:Y:S01]  /*0450*/  IMAD.MOV.U32 R2, RZ, RZ, R11 ;  /* 0x000000ffff027224 */ /* 0x000fe200078e000b */
[----:B------:R-:W-:Y:S06]  /*0460*/  BRA `(.L_x_45) ;  /* 0x0000000000107947 */ /* 0x000fec0003800000 */
.L_x_44:
[----:B------:R-:W0:Y:S02]  /*0470*/  MUFU.RCP R11, R0 ;  /* 0x00000000000b7308 */ /* 0x000e240000001000 */
[----:B0-----:R-:W-:-:S04]  /*0480*/  FFMA R2, R0, R11, -1 ;  /* 0xbf80000000027423 */ /* 0x001fc8000000000b */
[----:B------:R-:W-:-:S04]  /*0490*/  FADD.FTZ R2, -R2, -RZ ;  /* 0x800000ff02027221 */ /* 0x000fc80000010100 */
[----:B------:R-:W-:-:S07]  /*04a0*/  FFMA R2, R11, R2, R11 ;  /* 0x000000020b027223 */ /* 0x000fce000000000b */
.L_x_45:
[----:B------:R-:W-:Y:S05]  /*04b0*/  BSYNC.RECONVERGENT B0 ;  /* 0x0000000000007941 */ /* 0x000fea0003800200 */
.L_x_43:
[----:B------:R-:W-:Y:S01]  /*04c0*/  FADD R11, R9, R2 ;  /* 0x00000002090b7221 */ /* 0x000fe20000000000 */
[----:B------:R-:W-:Y:S04]  /*04d0*/  BSSY.RECONVERGENT B0, `(.L_x_46) ;  /* 0x0000044000007945 */ /* 0x000fe80003800200 */
[----:B------:R-:W-:-:S13]  /*04e0*/  FSETP.GT.AND P0, PT, R11, R10, PT ;  /* 0x0000000a0b00720b */ /* 0x000fda0003f04000 */
[----:B------:R-:W-:Y:S05]  /*04f0*/  @!P0 BRA `(.L_x_47) ;  /* 0x0000000400048947 */ /* 0x000fea0003800000 */
[----:B------:R-:W-:Y:S01]  /*0500*/  HFMA2 R2, -RZ, RZ, 1.875, 0 ;  /* 0x3f800000ff027431 */ /* 0x000fe200000001ff */
[----:B------:R-:W-:Y:S01]  /*0510*/  FSETP.GT.AND P0, PT, R3, 0.5, PT ;  /* 0x3f0000000300780b */ /* 0x000fe20003f04000 */
[----:B------:R-:W-:Y:S01]  /*0520*/  FMUL R10, R10, R10 ;  /* 0x0000000a0a0a7220 */ /* 0x000fe20000400000 */
[----:B------:R-:W-:Y:S01]  /*0530*/  FADD R7, R7, R8 ;  /* 0x0000000807077221 */ /* 0x000fe20000000000 */
[----:B------:R-:W-:Y:S02]  /*0540*/  BSSY.RECONVERGENT B1, `(.L_x_48) ;  /* 0x0000018000017945 */ /* 0x000fe40003800200 */
[----:B------:R-:W-:Y:S01]  /*0550*/  FFMA R9, R9, R9, R10 ;  /* 0x0000000909097223 */ /* 0x000fe2000000000a */
[----:B------:R-:W-:-:S05]  /*0560*/  FSEL R2, R2, 10000, P0 ;  /* 0x461c400002027808 */ /* 0x000fca0000000000 */
        /* <DEDUP_REMOVED lines=10> */
[----:B------:R-:W-:-:S07]  /*0610*/  MOV R13, 0x630 ;  /* 0x00000630000d7802 */ /* 0x000fce0000000f00 */
[----:B------:R-:W-:Y:S05]  /*0620*/  CALL.REL.NOINC `($__internal_4_$__cuda_sm20_sqrt_rn_f32_slowpath) ;  /* 0x0000000400a87944 */ /* 0x000fea0003c00000 */
[----:B------:R-:W-:Y:S01]  /*0630*/  IMAD.MOV.U32 R0, RZ, RZ, R3 ;  /* 0x000000ffff007224 */ /* 0x000fe200078e0003 */
[----:B------:R-:W-:Y:S06]  /*0640*/  BRA `(.L_x_52) ;  /* 0x0000000000107947 */ /* 0x000fec0003800000 */
.L_x_51:
[----:B------:R-:W-:Y:S01]  /*0650*/  FMUL.FTZ R11, R0, R3 ;  /* 0x00000003000b7220 */ /* 0x000fe20000410000 */
[----:B------:R-:W-:-:S03]  /*0660*/  FMUL.FTZ R3, R3, 0.5 ;  /* 0x3f00000003037820 */ /* 0x000fc60000410000 */
[----:B------:R-:W-:-:S04]  /*0670*/  FFMA R0, -R11, R11, R0 ;  /* 0x0000000b0b007223 */ /* 0x000fc80000000100 */
[----:B------:R-:W-:-:S07]  /*0680*/  FFMA R0, R0, R3, R11 ;  /* 0x0000000300007223 */ /* 0x000fce000000000b */
.L_x_52:
[----:B------:R-:W-:Y:S05]  /*0690*/  BSYNC.RECONVERGENT B2 ;  /* 0x0000000000027941 */ /* 0x000fea0003800200 */
.L_x_50:
[----:B------:R-:W-:-:S04]  /*06a0*/  FADD R0, R7, R0 ;  /* 0x0000000007007221 */ /* 0x000fc80000000000 */
[----:B------:R-:W-:-:S07]  /*06b0*/  FMUL R11, R0, 0.5 ;  /* 0x3f000000000b7820 */ /* 0x000fce0000400000 */
.L_x_49:
[----:B------:R-:W-:Y:S05]  /*06c0*/  BSYNC.RECONVERGENT B1 ;  /* 0x0000000000017941 */ /* 0x000fea0003800200 */
.L_x_48:
        /* <DEDUP_REMOVED lines=16> */
[----:B------:R-:W-:Y:S05]  /*07d0*/  BRA `(.L_x_55) ;  /* 0x0000000000107947 */ /* 0x000fea0003800000 */
.L_x_54:
[----:B------:R-:W-:Y:S01]  /*07e0*/  FMUL.FTZ R7, R0, R3 ;  /* 0x0000000300077220 */ /* 0x000fe20000410000 */
[----:B------:R-:W-:-:S03]  /*07f0*/  FMUL.FTZ R3, R3, 0.5 ;  /* 0x3f00000003037820 */ /* 0x000fc60000410000 */
[----:B------:R-:W-:-:S04]  /*0800*/  FFMA R0, -R7, R7, R0 ;  /* 0x0000000707007223 */ /* 0x000fc80000000100 */
[----:B------:R-:W-:-:S07]  /*0810*/  FFMA R3, R0, R3, R7 ;  /* 0x0000000300037223 */ /* 0x000fce0000000007 */
.L_x_55:
[----:B------:R-:W-:Y:S05]  /*0820*/  BSYNC.RECONVERGENT B1 ;  /* 0x0000000000017941 */ /* 0x000fea0003800200 */
.L_x_53:
[----:B------:R-:W-:Y:S01]  /*0830*/  MOV R7, 0x3eaaaaab ;  /* 0x3eaaaaab00077802 */ /* 0x000fe20000000f00 */
        /* <DEDUP_REMOVED lines=11> */
[----:B------:R-:W-:Y:S05]  /*08f0*/  CALL.REL.NOINC `($__internal_5_$__cuda_sm3x_div_rn_noftz_f32_slowpath) ;  /* 0x00000004004c7944 */ /* 0x000fea0003c00000 */
.L_x_56:
[----:B------:R-:W-:Y:S05]  /*0900*/  BSYNC.RECONVERGENT B2 ;  /* 0x0000000000027941 */ /* 0x000fea0003800200 */
.L_x_47:
[----:B------:R-:W-:Y:S05]  /*0910*/  BSYNC.RECONVERGENT B0 ;  /* 0x0000000000007941 */ /* 0x000fea0003800200 */
.L_x_46:
[----:B------:R-:W2:Y:S02]  /*0920*/  LDG.E R0, desc[UR6][R4.64] ;  /* 0x0000000604007981 */ /* 0x000ea4000c1e1900 */
[----:B--2---:R-:W-:-:S13]  /*0930*/  FSETP.GEU.AND P0, PT, R11, R0, PT ;  /* 0x000000000b00720b */ /* 0x004fda0003f0e000 */
[----:B------:R-:W-:Y:S05]  /*0940*/  @P0 EXIT ;  /* 0x000000000000094d */ /* 0x000fea0003800000 */
[----:B------:R-:W0:Y:S01]  /*0950*/  LDC.64 R2, c[0x0][0x390] ;  /* 0x0000e400ff027b82 */ /* 0x000e220000000a00 */
[----:B------:R-:W-:Y:S04]  /*0960*/  STG.E desc[UR6][R4.64], R11 ;  /* 0x0000000b04007986 */ /* 0x000fe8000c101906 */
[----:B0-----:R-:W-:Y:S01]  /*0970*/  STG.E.U8 desc[UR6][R2.64], RZ ;  /* 0x000000ff02007986 */ /* 0x001fe2000c101106 */
[----:B------:R-:W-:Y:S05]  /*0980*/  EXIT ;  /* 0x000000000000794d */ /* 0x000fea0003800000 */
        .weak           $__internal_3_$__cuda_sm20_rcp_rn_f32_slowpath
        .type           $__internal_3_$__cuda_sm20_rcp_rn_f32_slowpath,@function
        .size           $__internal_3_$__cuda_sm20_rcp_rn_f32_slowpath,($__internal_4_$__cuda_sm20_sqrt_rn_f32_slowpath - $__internal_3_$__cuda_sm20_rcp_rn_f32_slowpath)
$__internal_3_$__cuda_sm20_rcp_rn_f32_slowpath:
[----:B------:R-:W-:Y:S01]  /*0990*/  IMAD.SHL.U32 R2, R0, 0x2, RZ ;  /* 0x0000000200027824 */ /* 0x000fe200078e00ff */
[----:B------:R-:W-:Y:S04]  /*09a0*/  BSSY.RECONVERGENT B1, `(.L_x_57) ;  /* 0x0000030000017945 */ /* 0x000fe80003800200 */
[----:B------:R-:W-:-:S04]  /*09b0*/  SHF.R.U32.HI R2, RZ, 0x18, R2 ;  /* 0x00000018ff027819 */ /* 0x000fc80000011602 */
[----:B------:R-:W-:-:S13]  /*09c0*/  ISETP.NE.U32.AND P0, PT, R2, RZ, PT ;  /* 0x000000ff0200720c */ /* 0x000fda0003f05070 */
[----:B------:R-:W-:Y:S05]  /*09d0*/  @P0 BRA `(.L_x_58) ;  /* 0x0000000000280947 */ /* 0x000fea0003800000 */
        /* <DEDUP_REMOVED lines=10> */
.L_x_58:
[----:B------:R-:W-:-:S04]  /*0a80*/  IADD3 R11, PT, PT, R2, -0xfd, RZ ;  /* 0xffffff03020b7810 */ /* 0x000fc80007ffe0ff */
[----:B------:R-:W-:-:S13]  /*0a90*/  ISETP.GT.U32.AND P0, PT, R11, 0x1, PT ;  /* 0x000000010b00780c */ /* 0x000fda0003f04070 */
[----:B------:R-:W-:Y:S05]  /*0aa0*/  @P0 BRA `(.L_x_60) ;  /* 0x0000000000780947 */ /* 0x000fea0003800000 */
[----:B------:R-:W-:Y:S01]  /*0ab0*/  LOP3.LUT R13, R0, 0x7fffff, RZ, 0xc0, !PT ;  /* 0x007fffff000d7812 */ /* 0x000fe200078ec0ff */
[----:B------:R-:W-:-:S03]  /*0ac0*/  IMAD.MOV.U32 R18, RZ, RZ, 0x3 ;  /* 0x00000003ff127424 */ /* 0x000fc600078e00ff */
[----:B------:R-:W-:Y:S02]  /*0ad0*/  LOP3.LUT R13, R13, 0x3f800000, RZ, 0xfc, !PT ;  /* 0x3f8000000d0d7812 */ /* 0x000fe400078efcff */
[----:B------:R-:W-:Y:S02]  /*0ae0*/  SHF.L.U32 R17, R18, R11, RZ ;  /* 0x0000000b12117219 */ /* 0x000fe400000006ff */
[----:B------:R-:W0:Y:S02]  /*0af0*/  MUFU.RCP R14, R13 ;  /* 0x0000000d000e7308 */ /* 0x000e240000001000 */
        /* <DEDUP_REMOVED lines=10> */
[----:B------:R-:W-:-:S04]  /*0ba0*/  SHF.R.U32.HI R16, RZ, R11, R16 ;  /* 0x0000000bff107219 */ /* 0x000fc80000011610 */
[----:B------:R-:W-:Y:S02]  /*0bb0*/  LOP3.LUT P1, RZ, R15, R11, R14, 0xf8, !PT ;  /* 0x0000000b0fff7212 */ /* 0x000fe4000782f80e */
[C---:B------:R-:W-:Y:S02]  /*0bc0*/  LOP3.LUT P0, RZ, R16.reuse, 0x1, RZ, 0xc0, !PT ;  /* 0x0000000110ff7812 */ /* 0x040fe4000780c0ff */
[----:B------:R-:W-:-:S04]  /*0bd0*/  LOP3.LUT P2, RZ, R16, 0x2, RZ, 0xc0, !PT ;  /* 0x0000000210ff7812 */ /* 0x000fc8000784c0ff */
[----:B------:R-:W-:Y:S02]  /*0be0*/  PLOP3.LUT P0, PT, P0, P1, P2, 0xe0, 0x0 ;  /* 0x000000000000781c */ /* 0x000fe40000703c20 */
[----:B------:R-:W-:Y:S02]  /*0bf0*/  LOP3.LUT P1, RZ, R0, 0x7fffff, RZ, 0xc0, !PT ;  /* 0x007fffff00ff7812 */ /* 0x000fe4000782c0ff */
[----:B------:R-:W-:-:S05]  /*0c00*/  SEL R11, RZ, 0x1, !P0 ;  /* 0x00000001ff0b7807 */ /* 0x000fca0004000000 */
[----:B------:R-:W-:-:S05]  /*0c10*/  IMAD.MOV R11, RZ, RZ, -R11 ;  /* 0x000000ffff0b7224 */ /* 0x000fca00078e0a0b */
[----:B------:R-:W-:Y:S02]  /*0c20*/  ISETP.GE.AND P0, PT, R11, RZ, PT ;  /* 0x000000ff0b00720c */ /* 0x000fe40003f06270 */
[----:B------:R-:W-:-:S04]  /*0c30*/  IADD3 R11, PT, PT, R2, -0xfc, RZ ;  /* 0xffffff04020b7810 */ /* 0x000fc80007ffe0ff */
[----:B------:R-:W-:-:S07]  /*0c40*/  SHF.R.U32.HI R11, RZ, R11, R14 ;  /* 0x0000000bff0b7219 */ /* 0x000fce000001160e */
[----:B------:R-:W-:-:S04]  /*0c50*/  @!P0 VIADD R11, R11, 0x1 ;  /* 0x000000010b0b8836 */ /* 0x000fc80000000000 */
[----:B------:R-:W-:-:S05]  /*0c60*/  @!P1 IMAD.SHL.U32 R11, R11, 0x2, RZ ;  /* 0x000000020b0b9824 */ /* 0x000fca00078e00ff */
[----:B------:R-:W-:Y:S01]  /*0c70*/  LOP3.LUT R11, R11, 0x80000000, R0, 0xf8, !PT ;  /* 0x800000000b0b7812 */ /* 0x000fe200078ef800 */
[----:B------:R-:W-:Y:S06]  /*0c80*/  BRA `(.L_x_59) ;  /* 0x0000000000047947 */ /* 0x000fec0003800000 */
.L_x_60:
[----:B------:R0:W1:Y:S02]  /*0c90*/  MUFU.RCP R11, R0 ;  /* 0x00000000000b7308 */ /* 0x0000640000001000 */
.L_x_59:
[----:B------:R-:W-:Y:S05]  /*0ca0*/  BSYNC.RECONVERGENT B1 ;  /* 0x0000000000017941 */ /* 0x000fea0003800200 */
.L_x_57:
[----:B------:R-:W-:-:S04]  /*0cb0*/  IMAD.MOV.U32 R13, RZ, RZ, 0x0 ;  /* 0x00000000ff0d7424 */ /* 0x000fc800078e00ff */
[----:B01----:R-:W-:Y:S05]  /*0cc0*/  RET.REL.NODEC R12 `(_Z19eikonal_baseline_3dPfPKfPb) ;  /* 0xfffffff00ccc7950 */ /* 0x003fea0003c3ffff */
        .weak           $__internal_4_$__cuda_sm20_sqrt_rn_f32_slowpath
        .type           $__internal_4_$__cuda_sm20_sqrt_rn_f32_slowpath,@function
        .size           $__internal_4_$__cuda_sm20_sqrt_rn_f32_slowpath,($__internal_5_$__cuda_sm3x_div_rn_noftz_f32_slowpath - $__internal_4_$__cuda_sm20_sqrt_rn_f32_slowpath)
$__internal_4_$__cuda_sm20_sqrt_rn_f32_slowpath:
[----:B------:R-:W-:-:S13]  /*0cd0*/  LOP3.LUT P0, RZ, R0, 0x7fffffff, RZ, 0xc0, !PT ;  /* 0x7fffffff00ff7812 */ /* 0x000fda000780c0ff */
[----:B------:R-:W-:Y:S01]  /*0ce0*/  @!P0 MOV R3, R0 ;  /* 0x0000000000038202 */ /* 0x000fe20000000f00 */
        /* <DEDUP_REMOVED lines=17> */
.L_x_61:
[----:B------:R-:W-:Y:S02]  /*0e00*/  HFMA2 R11, -RZ, RZ, 0, 0 ;  /* 0x00000000ff0b7431 */ /* 0x000fe400000001ff */
[----:B------:R-:W-:-:S04]  /*0e10*/  IMAD.MOV.U32 R10, RZ, RZ, R13 ;  /* 0x000000ffff0a7224 */ /* 0x000fc800078e000d */
[----:B------:R-:W-:Y:S05]  /*0e20*/  RET.REL.NODEC R10 `(_Z19eikonal_baseline_3dPfPKfPb) ;  /* 0xfffffff00a747950 */ /* 0x000fea0003c3ffff */
        .weak           $__internal_5_$__cuda_sm3x_div_rn_noftz_f32_slowpath
        .type           $__internal_5_$__cuda_sm3x_div_rn_noftz_f32_slowpath,@function
        .size           $__internal_5_$__cuda_sm3x_div_rn_noftz_f32_slowpath,(.L_x_114 - $__internal_5_$__cuda_sm3x_div_rn_noftz_f32_slowpath)
$__internal_5_$__cuda_sm3x_div_rn_noftz_f32_slowpath:
        /* <DEDUP_REMOVED lines=12> */
[----:B------:R-:W-:-:S04]  /*0ef0*/  MOV R6, 0x40400000 ;  /* 0x4040000000067802 */ /* 0x000fc80000000f00 */
        /* <DEDUP_REMOVED lines=15> */
.L_x_64:
[----:B------:R-:W-:Y:S05]  /*0ff0*/  BSYNC.RELIABLE B3 ;  /* 0x0000000000037941 */ /* 0x000fea0003800100 */
.L_x_63:
        /* <DEDUP_REMOVED lines=16> */
[----:B------:R-:W-:-:S04]  /*1100*/  LOP3.LUT R0, R0, 0xff, RZ, 0xc0, !PT ;  /* 0x000000ff00007812 */ /* 0x000fc800078ec0ff */
[----:B------:R-:W-:-:S05]  /*1110*/  IADD3 R10, PT, PT, R0, R6, RZ ;  /* 0x00000006000a7210 */ /* 0x000fca0007ffe0ff */
[----:B------:R-:W-:-:S05]  /*1120*/  VIADD R0, R10, 0xffffffff ;  /* 0xffffffff0a007836 */ /* 0x000fca0000000000 */
        /* <DEDUP_REMOVED lines=16> */
[----:B------:R-:W-:Y:S02]  /*1230*/  IADD3 R9, PT, PT, -R10, RZ, RZ ;  /* 0x000000ff0a097210 */ /* 0x000fe40007ffe1ff */
[----:B------:R-:W-:-:S02]  /*1240*/  LOP3.LUT R6, R6, 0x800000, RZ, 0xfc, !PT ;  /* 0x0080000006067812 */ /* 0x000fc400078efcff */
        /* <DEDUP_REMOVED lines=13> */
.L_x_71:
[----:B------:R-:W-:-:S04]  /*1320*/  LOP3.LUT R3, R3, 0x80000000, RZ, 0xc0, !PT ;  /* 0x8000000003037812 */ /* 0x000fc800078ec0ff */
[----:B------:R-:W-:Y:S01]  /*1330*/  LOP3.LUT R3, R3, 0x7f800000, RZ, 0xfc, !PT ;  /* 0x7f80000003037812 */ /* 0x000fe200078efcff */
[----:B------:R-:W-:Y:S06]  /*1340*/  BRA `(.L_x_72) ;  /* 0x0000000000047947 */ /* 0x000fec0003800000 */
.L_x_70:
[----:B------:R-:W-:-:S07]  /*1350*/  IMAD R3, R6, 0x800000, R3 ;  /* 0x0080000006037824 */ /* 0x000fce00078e0203 */
.L_x_72:
[----:B------:R-:W-:Y:S05]  /*1360*/  BSYNC.RECONVERGENT B3 ;  /* 0x0000000000037941 */ /* 0x000fea0003800200 */
.L_x_69:
[----:B------:R-:W-:Y:S05]  /*1370*/  BRA `(.L_x_73) ;  /* 0x0000000000207947 */ /* 0x000fea0003800000 */
.L_x_68:
[----:B------:R-:W-:-:S04]  /*1380*/  LOP3.LUT R3, R6, 0x80000000, R3, 0x48, !PT ;  /* 0x8000000006037812 */ /* 0x000fc800078e4803 */
[----:B------:R-:W-:Y:S01]  /*1390*/  LOP3.LUT R3, R3, 0x7f800000, RZ, 0xfc, !PT ;  /* 0x7f80000003037812 */ /* 0x000fe200078efcff */
[----:B------:R-:W-:Y:S06]  /*13a0*/  BRA `(.L_x_73) ;  /* 0x0000000000147947 */ /* 0x000fec0003800000 */
.L_x_67:
[----:B------:R-:W-:Y:S01]  /*13b0*/  LOP3.LUT R3, R6, 0x80000000, R3, 0x48, !PT ;  /* 0x8000000006037812 */ /* 0x000fe200078e4803 */
[----:B------:R-:W-:Y:S06]  /*13c0*/  BRA `(.L_x_73) ;  /* 0x00000000000c7947 */ /* 0x000fec0003800000 */
.L_x_66:
[----:B------:R-:W0:Y:S01]  /*13d0*/  MUFU.RSQ R3, -QNAN ;  /* 0xffc0000000037908 */ /* 0x000e220000001400 */
[----:B------:R-:W-:Y:S05]  /*13e0*/  BRA `(.L_x_73) ;  /* 0x0000000000047947 */ /* 0x000fea0003800000 */
.L_x_65:
[----:B------:R-:W-:-:S07]  /*13f0*/  FADD.FTZ R3, R0, 3 ;  /* 0x4040000000037421 */ /* 0x000fce0000010000 */
.L_x_73:
[----:B------:R-:W-:Y:S05]  /*1400*/  BSYNC.RECONVERGENT B1 ;  /* 0x0000000000017941 */ /* 0x000fea0003800200 */
.L_x_62:
[----:B0-----:R-:W-:Y:S01]  /*1410*/  MOV R11, R3 ;  /* 0x00000003000b7202 */ /* 0x001fe20000000f00 */
[----:B------:R-:W-:-:S04]  /*1420*/  IMAD.MOV.U32 R3, RZ, RZ, 0x0 ;  /* 0x00000000ff037424 */ /* 0x000fc800078e00ff */
[----:B------:R-:W-:Y:S05]  /*1430*/  RET.REL.NODEC R2 `(_Z19eikonal_baseline_3dPfPKfPb) ;  /* 0xffffffe802f07950 */ /* 0x000fea0003c3ffff */
.L_x_74:
        /* <DEDUP_REMOVED lines=12> */
.L_x_114:


//--------------------- .text._Z26eikonal_improved_update_2dPfPKfPiiPb --------------------------
	.section	.text._Z26eikonal_improved_update_2dPfPKfPiiPb,"ax",@progbits
	.align	128
        .global         _Z26eikonal_improved_update_2dPfPKfPiiPb
        .type           _Z26eikonal_improved_update_2dPfPKfPiiPb,@function
        .size           _Z26eikonal_improved_update_2dPfPKfPiiPb,(.L_x_116 - _Z26eikonal_improved_update_2dPfPKfPiiPb)
        .other          _Z26eikonal_improved_update_2dPfPKfPiiPb,@"STO_CUDA_ENTRY STV_DEFAULT"
_Z26eikonal_improved_update_2dPfPKfPiiPb:
.text._Z26eikonal_improved_update_2dPfPKfPiiPb:
        /* <DEDUP_REMOVED lines=16> */
[----:B------:R-:W-:Y:S02]  /*0100*/  LEA.HI R0, R0, R3, RZ, 0xa ;  /* 0x0000000300007211 */ /* 0x000fe400078f50ff */
[----:B--2---:R-:W-:-:S13]  /*0110*/  FSETP.GT.AND P0, PT, R4, 0.5, PT ;  /* 0x3f0000000400780b */ /* 0x004fda0003f04000 */
[----:B------:R-:W-:Y:S05]  /*0120*/  @!P0 EXIT ;  /* 0x000000000000894d */ /* 0x000fea0003800000 */
[----:B------:R-:W-:Y:S01]  /*0130*/  SHF.R.S32.HI R2, RZ, 0xa, R0 ;  /* 0x0000000aff027819 */ /* 0x000fe20000011400 */
[----:B------:R-:W0:Y:S01]  /*0140*/  LDCU.64 UR4, c[0x0][0x380] ;  /* 0x00007000ff0477ac */ /* 0x000e220008000a00 */
[----:B------:R-:W-:Y:S01]  /*0150*/  LOP3.LUT R0, R0, 0xfffffc00, RZ, 0xc0, !PT ;  /* 0xfffffc0000007812 */ /* 0x000fe200078ec0ff */
[----:B------:R-:W-:Y:S04]  /*0160*/  BSSY.RECONVERGENT B1, `(.L_x_75) ;  /* 0x0000013000017945 */ /* 0x000fe80003800200 */
[----:B------:R-:W-:Y:S01]  /*0170*/  BSSY.RELIABLE B0, `(.L_x_76) ;  /* 0x0000010000007945 */ /* 0x000fe20003800100 */
[----:B------:R-:W-:Y:S02]  /*0180*/  IMAD.SHL.U32 R5, R2, 0x400, RZ ;  /* 0x0000040002057824 */ /* 0x000fe400078e00ff */
[----:B------:R-:W-:-:S03]  /*0190*/  IMAD.IADD R0, R3, 0x1, -R0 ;  /* 0x0000000103007824 */ /* 0x000fc600078e0a00 */
[----:B------:R-:W-:Y:S02]  /*01a0*/  SHF.R.S32.HI R7, RZ, 0x1f, R5 ;  /* 0x0000001fff077819 */ /* 0x000fe40000011405 */
[----:B------:R-:W-:-:S04]  /*01b0*/  IADD3 R2, P0, PT, R0, R5, RZ ;  /* 0x0000000500027210 */ /* 0x000fc80007f1e0ff */
[C---:B------:R-:W-:Y:S02]  /*01c0*/  LEA.HI.X.SX32 R7, R0.reuse, R7, 0x1, P0 ;  /* 0x0000000700077211 */ /* 0x040fe400000f0eff */
[----:B------:R-:W-:Y:S02]  /*01d0*/  ISETP.GE.AND P0, PT, R0, 0x1, PT ;  /* 0x000000010000780c */ /* 0x000fe40003f06270 */
[----:B0-----:R-:W-:-:S04]  /*01e0*/  LEA R6, P1, R2, UR4, 0x2 ;  /* 0x0000000402067c11 */ /* 0x001fc8000f8210ff */
[----:B------:R-:W-:Y:S01]  /*01f0*/  LEA.HI.X R7, R2, UR5, R7, 0x2, P1 ;  /* 0x0000000502077c11 */ /* 0x000fe200088f1407 */
[----:B------:R-:W-:-:S06]  /*0200*/  IMAD.MOV.U32 R2, RZ, RZ, 0x501502f9 ;  /* 0x501502f9ff027424 */ /* 0x000fcc00078e00ff */
[----:B------:R-:W-:Y:S05]  /*0210*/  @!P0 BRA `(.L_x_77) ;  /* 0x0000000000148947 */ /* 0x000fea0003800000 */
[----:B------:R0:W5:Y:S01]  /*0220*/  LDG.E R2, desc[UR6][R6.64+-0x4] ;  /* 0xfffffc0606027981 */ /* 0x000162000c1e1900 */
[----:B------:R-:W-:Y:S01]  /*0230*/  ISETP.GT.U32.AND P0, PT, R0, 0x3fe, PT ;  /* 0x000003fe0000780c */ /* 0x000fe20003f04070 */
[----:B------:R-:W-:-:S12]  /*0240*/  HFMA2 R9, -RZ, RZ, 32.65625, 4.5359134674072265625e-05 ;  /* 0x501502f9ff097431 */ /* 0x000fd800000001ff */
[----:B------:R-:W-:Y:S05]  /*0250*/  @P0 BREAK.RELIABLE B0 ;  /* 0x0000000000000942 */ /* 0x000fea0003800100 */
[----:B0-----:R-:W-:Y:S05]  /*0260*/  @P0 BRA `(.L_x_78) ;  /* 0x0000000000080947 */ /* 0x001fea0003800000 */
.L_x_77:
[----:B------:R-:W-:Y:S05]  /*0270*/  BSYNC.RELIABLE B0 ;  /* 0x0000000000007941 */ /* 0x000fea0003800100 */
.L_x_76:
[----:B------:R0:W5:Y:S02]  /*0280*/  LDG.E R9, desc[UR6][R6.64+0x4] ;  /* 0x0000040606097981 */ /* 0x000164000c1e1900 */
.L_x_78:
[----:B------:R-:W-:Y:S05]  /*0290*/  BSYNC.RECONVERGENT B1 ;  /* 0x0000000000017941 */ /* 0x000fea0003800200 */
.L_x_75:
[----:B------:R-:W-:Y:S05]  /*02a0*/  WARPSYNC.ALL ;  /* 0x0000000000007948 */ /* 0x000fea0003800000 */
[----:B0-----:R-:W0:Y:S01]  /*02b0*/  LDC.64 R6, c[0x0][0x380] ;  /* 0x0000e000ff067b82 */ /* 0x001e220000000a00 */
[----:B------:R-:W-:Y:S01]  /*02c0*/  ISETP.GE.AND P0, PT, R3, 0x400, PT ;  /* 0x000004000300780c */ /* 0x000fe20003f06270 */
[----:B------:R-:W-:Y:S01]  /*02d0*/  BSSY.RECONVERGENT B2, `(.L_x_79) ;  /* 0x000000e000027945 */ /* 0x000fe20003800200 */
[----:B------:R-:W-:-:S03]  /*02e0*/  IADD3 R5, PT, PT, R5, -0x400, R0 ;  /* 0xfffffc0005057810 */ /* 0x000fc60007ffe000 */
[----:B------:R-:W-:Y:S01]  /*02f0*/  BSSY.RELIABLE B1, `(.L_x_80) ;  /* 0x000000a000017945 */ /* 0x000fe20003800100 */
[----:B------:R-:W-:Y:S02]  /*0300*/  IMAD.MOV.U32 R0, RZ, RZ, 0x501502f9 ;  /* 0x501502f9ff007424 */ /* 0x000fe400078e00ff */
[----:B------:R-:W-:Y:S02]  /*0310*/  IMAD.MOV.U32 R13, RZ, RZ, 0x3f800000 ;  /* 0x3f800000ff0d7424 */ /* 0x000fe400078e00ff */
[----:B0-----:R-:W-:-:S03]  /*0320*/  IMAD.WIDE R6, R5, 0x4, R6 ;  /* 0x0000000405067825 */ /* 0x001fc600078e0206 */
[----:B------:R-:W-:Y:S05]  /*0330*/  @!P0 BRA `(.L_x_81) ;  /* 0x0000000000148947 */ /* 0x000fea0003800000 */
[----:B------:R0:W5:Y:S01]  /*0340*/  LDG.E R0, desc[UR6][R6.64] ;  /* 0x0000000606007981 */ /* 0x000162000c1e1900 */
[----:B------:R-:W-:Y:S02]  /*0350*/  ISETP.GT.U32.AND P0, PT, R3, 0xffbff, PT ;  /* 0x000ffbff0300780c */ /* 0x000fe40003f04070 */
[----:B------:R-:W-:-:S11]  /*0360*/  MOV R11, 0x501502f9 ;  /* 0x501502f9000b7802 */ /* 0x000fd60000000f00 */
[----:B------:R-:W-:Y:S05]  /*0370*/  @P0 BREAK.RELIABLE B1 ;  /* 0x0000000000010942 */ /* 0x000fea0003800100 */
[----:B0-----:R-:W-:Y:S05]  /*0380*/  @P0 BRA `(.L_x_82) ;  /* 0x0000000000080947 */ /* 0x001fea0003800000 */
.L_x_81:
[----:B------:R-:W-:Y:S05]  /*0390*/  BSYNC.RELIABLE B1 ;  /* 0x0000000000017941 */ /* 0x000fea0003800100 */
.L_x_80:
[----:B------:R0:W5:Y:S02]  /*03a0*/  LDG.E R11, desc[UR6][R6.64+0x2000] ;  /* 0x00200006060b7981 */ /* 0x000164000c1e1900 */
.L_x_82:
[----:B------:R-:W-:Y:S05]  /*03b0*/  BSYNC.RECONVERGENT B2 ;  /* 0x0000000000027941 */ /* 0x000fea0003800200 */
.L_x_79:
[----:B------:R-:W-:Y:S05]  /*03c0*/  WARPSYNC.ALL ;  /* 0x0000000000007948 */ /* 0x000fea0003800000 */
[----:B------:R-:W-:-:S05]  /*03d0*/  VIADD R5, R13, 0x1800000 ;  /* 0x018000000d057836 */ /* 0x000fca0000000000 */
[----:B0-----:R-:W-:Y:S02]  /*03e0*/  LOP3.LUT R6, R5, 0x7f800000, RZ, 0xc0, !PT ;  /* 0x7f80000005067812 */ /* 0x001fe400078ec0ff */
[----:B-----5:R-:W-:Y:S02]  /*03f0*/  FMNMX R5, R9, R2, PT ;  /* 0x0000000209057209 */ /* 0x020fe40003800000 */
[----:B------:R-:W-:Y:S02]  /*0400*/  ISETP.GT.U32.AND P0, PT, R6, 0x1ffffff, PT ;  /* 0x01ffffff0600780c */ /* 0x000fe40003f04070 */
[----:B------:R-:W-:-:S05]  /*0410*/  FMNMX R6, R11, R0, PT ;  /* 0x000000000b067209 */ /* 0x000fca0003800000 */
[----:B------:R-:W-:-:S06]  /*0420*/  FADD R7, R5, -R6 ;  /* 0x8000000605077221 */ /* 0x000fcc0000000000 */
[----:B------:R-:W-:Y:S05]  /*0430*/  @P0 BRA `(.L_x_83) ;  /* 0x0000000000100947 */ /* 0x000fea0003800000 */
[----:B------:R-:W-:Y:S01]  /*0440*/  MOV R8, 0x470 ;  /* 0x0000047000087802 */ /* 0x000fe20000000f00 */
[----:B------:R-:W-:-:S06]  /*0450*/  UMOV UR4, 0x3f800000 ;  /* 0x3f80000000047882 */ /* 0x000fcc0000000000 */
[----:B------:R-:W-:Y:S05]  /*0460*/  CALL.REL.NOINC `($__internal_6_$__cuda_sm20_rcp_rn_f32_slowpath) ;  /* 0x0000000000b47944 */ /* 0x000fea0003c00000 */
[----:B------:R-:W-:Y:S05]  /*0470*/  BRA `(.L_x_84) ;  /* 0x0000000000107947 */ /* 0x000fea0003800000 */
.L_x_83:
[----:B------:R-:W0:Y:S02]  /*0480*/  MUFU.RCP R0, R13 ;  /* 0x0000000d00007308 */ /* 0x000e240000001000 */
[----:B0-----:R-:W-:-:S04]  /*0490*/  FFMA R2, R0, R13, -1 ;  /* 0xbf80000000027423 */ /* 0x001fc8000000000d */
[----:B------:R-:W-:-:S04]  /*04a0*/  FADD.FTZ R9, -R2, -RZ ;  /* 0x800000ff02097221 */ /* 0x000fc80000010100 */
[----:B------:R-:W-:-:S07]  /*04b0*/  FFMA R0, R0, R9, R0 ;  /* 0x0000000900007223 */ /* 0x000fce0000000000 */
.L_x_84:
[----:B------:R-:W-:Y:S01]  /*04c0*/  FSETP.GE.AND P0, PT, |R7|, R0, PT ;  /* 0x000000000700720b */ /* 0x000fe20003f06200 */
[----:B------:R-:W-:-:S12]  /*04d0*/  BSSY.RECONVERGENT B2, `(.L_x_85) ;  /* 0x000001d000027945 */ /* 0x000fd80003800200 */
[----:B------:R-:W-:-:S05]  /*04e0*/  @P0 FMNMX R7, R5, R6, PT ;  /* 0x0000000605070209 */ /* 0x000fca0003800000 */
[----:B------:R-:W-:Y:S01]  /*04f0*/  @P0 FADD R7, R7, R0 ;  /* 0x0000000007070221 */ /* 0x000fe20000000000 */
[----:B------:R-:W-:Y:S06]  /*0500*/  @P0 BRA `(.L_x_86) ;  /* 0x0000000000640947 */ /* 0x000fec0003800000 */
        /* <DEDUP_REMOVED lines=9> */
[----:B------:R-:W-:-:S04]  /*05a0*/  FFMA R5, R9, R9, -R0 ;  /* 0x0000000909057223 */ /* 0x000fc80000000800 */
[----:B------:R0:W1:Y:S01]  /*05b0*/  MUFU.RSQ R2, R5 ;  /* 0x0000000500027308 */ /* 0x0000620000001400 */
[----:B------:R-:W-:-:S04]  /*05c0*/  IADD3 R0, PT, PT, R5, -0xd000000, RZ ;  /* 0xf300000005007810 */ /* 0x000fc80007ffe0ff */
[----:B------:R-:W-:-:S13]  /*05d0*/  ISETP.GT.U32.AND P0, PT, R0, 0x727fffff, PT ;  /* 0x727fffff0000780c */ /* 0x000fda0003f04070 */
[----:B01----:R-:W-:Y:S05]  /*05e0*/  @!P0 BRA `(.L_x_88) ;  /* 0x0000000000108947 */ /* 0x003fea0003800000 */
[----:B------:R-:W-:-:S07]  /*05f0*/  MOV R8, 0x610 ;  /* 0x0000061000087802 */ /* 0x000fce0000000f00 */
[----:B------:R-:W-:Y:S05]  /*0600*/  CALL.REL.NOINC `($__internal_7_$__cuda_sm20_sqrt_rn_f32_slowpath) ;  /* 0x00000004001c7944 */ /* 0x000fea0003c00000 */
[----:B------:R-:W-:Y:S01]  /*0610*/  IMAD.MOV.U32 R0, RZ, RZ, R2 ;  /* 0x000000ffff007224 */ /* 0x000fe200078e0002 */
[----:B------:R-:W-:Y:S06]  /*0620*/  BRA `(.L_x_89) ;  /* 0x0000000000107947 */ /* 0x000fec0003800000 */
.L_x_88:
[----:B------:R-:W-:Y:S01]  /*0630*/  FMUL.FTZ R0, R5, R2 ;  /* 0x0000000205007220 */ /* 0x000fe20000410000 */
[----:B------:R-:W-:-:S03]  /*0640*/  FMUL.FTZ R2, R2, 0.5 ;  /* 0x3f00000002027820 */ /* 0x000fc60000410000 */
[----:B------:R-:W-:-:S04]  /*0650*/  FFMA R5, -R0, R0, R5 ;  /* 0x0000000000057223 */ /* 0x000fc80000000105 */
[----:B------:R-:W-:-:S07]  /*0660*/  FFMA R0, R5, R2, R0 ;  /* 0x0000000205007223 */ /* 0x000fce0000000000 */
.L_x_89:
[----:B------:R-:W-:Y:S05]  /*0670*/  BSYNC.RECONVERGENT B3 ;  /* 0x0000000000037941 */ /* 0x000fea0003800200 */
.L_x_87:
[----:B------:R-:W-:-:S04]  /*0680*/  FADD R0, R9, R0 ;  /* 0x0000000009007221 */ /* 0x000fc80000000000 */
[----:B------:R-:W-:-:S07]  /*0690*/  FMUL R7, R0, 0.5 ;  /* 0x3f00000000077820 */ /* 0x000fce0000400000 */
.L_x_86:
[----:B------:R-:W-:Y:S05]  /*06a0*/  BSYNC.RECONVERGENT B2 ;  /* 0x0000000000027941 */ /* 0x000fea0003800200 */
.L_x_85:
        /* <DEDUP_REMOVED lines=9> */
        .weak           $__internal_6_$__cuda_sm20_rcp_rn_f32_slowpath
        .type           $__internal_6_$__cuda_sm20_rcp_rn_f32_slowpath,@function
        .size           $__internal_6_$__cuda_sm20_rcp_rn_f32_slowpath,($__internal_7_$__cuda_sm20_sqrt_rn_f32_slowpath - $__internal_6_$__cuda_sm20_rcp_rn_f32_slowpath)
$__internal_6_$__cuda_sm20_rcp_rn_f32_slowpath:
[----:B------:R-:W-:Y:S01]  /*0740*/  USHF.L.U32 UR4, UR4, 0x1, URZ ;  /* 0x0000000104047899 */ /* 0x000fe200080006ff */
[----:B------:R-:W-:-:S03]  /*0750*/  IMAD.MOV.U32 R0, RZ, RZ, 0x3f800000 ;  /* 0x3f800000ff007424 */ /* 0x000fc600078e00ff */
[----:B------:R-:W-:-:S04]  /*0760*/  USHF.R.U32.HI UR4, URZ, 0x18, UR4 ;  /* 0x00000018ff047899 */ /* 0x000fc80008011604 */
[----:B------:R-:W-:-:S09]  /*0770*/  UISETP.NE.U32.AND UP0, UPT, UR4, URZ, UPT ;  /* 0x000000ff0400728c */ /* 0x000fd2000bf05070 */
[----:B------:R-:W-:Y:S05]  /*0780*/  BRA.U UP0, `(.L_x_90) ;  /* 0x0000000100287547 */ /* 0x000fea000b800000 */
[----:B------:R-:W-:-:S04]  /*0790*/  SHF.L.U32 R2, R0, 0x1, RZ ;  /* 0x0000000100027819 */ /* 0x000fc800000006ff */
        /* <DEDUP_REMOVED lines=9> */
.L_x_90:
[----:B------:R-:W-:-:S04]  /*0830*/  UIADD3 UR5, UPT, UPT, UR4, -0xfd, URZ ;  /* 0xffffff0304057890 */ /* 0x000fc8000fffe0ff */
[----:B------:R-:W-:-:S09]  /*0840*/  UISETP.GT.U32.AND UP0, UPT, UR5, 0x1, UPT ;  /* 0x000000010500788c */ /* 0x000fd2000bf04070 */
[----:B------:R-:W-:Y:S05]  /*0850*/  BRA.U UP0, `(.L_x_92) ;  /* 0x0000000100787547 */ /* 0x000fea000b800000 */
[----:B------:R-:W-:Y:S01]  /*0860*/  LOP3.LUT R2, R0, 0x7fffff, RZ, 0xc0, !PT ;  /* 0x007fffff00027812 */ /* 0x000fe200078ec0ff */
[----:B------:R-:W-:Y:S01]  /*0870*/  IMAD.MOV.U32 R12, RZ, RZ, 0x3 ;  /* 0x00000003ff0c7424 */ /* 0x000fe200078e00ff */
[----:B------:R-:W-:Y:S02]  /*0880*/  UIADD3 UR4, UPT, UPT, UR4, -0xfc, URZ ;  /* 0xffffff0404047890 */ /* 0x000fe4000fffe0ff */
[----:B------:R-:W-:Y:S02]  /*0890*/  LOP3.LUT R2, R2, 0x3f800000, RZ, 0xfc, !PT ;  /* 0x3f80000002027812 */ /* 0x000fe400078efcff */
[----:B------:R-:W-:Y:S02]  /*08a0*/  SHF.L.U32 R12, R12, UR5, RZ ;  /* 0x000000050c0c7c19 */ /* 0x000fe400080006ff */
        /* <DEDUP_REMOVED lines=18> */
[----:B------:R-:W-:-:S04]  /*09d0*/  SEL R2, RZ, 0x1, !P0 ;  /* 0x00000001ff027807 */ /* 0x000fc80004000000 */
[----:B------:R-:W-:-:S04]  /*09e0*/  IADD3 R2, PT, PT, -R2, RZ, RZ ;  /* 0x000000ff02027210 */ /* 0x000fc80007ffe1ff */
[----:B------:R-:W-:-:S13]  /*09f0*/  ISETP.GE.AND P0, PT, R2, RZ, PT ;  /* 0x000000ff0200720c */ /* 0x000fda0003f06270 */
[----:B------:R-:W-:-:S04]  /*0a00*/  @!P0 VIADD R9, R9, 0x1 ;  /* 0x0000000109098836 */ /* 0x000fc80000000000 */
[----:B------:R-:W-:-:S05]  /*0a10*/  @!P1 IMAD.SHL.U32 R9, R9, 0x2, RZ ;  /* 0x0000000209099824 */ /* 0x000fca00078e00ff */
[----:B------:R-:W-:Y:S01]  /*0a20*/  LOP3.LUT R9, R9, 0x80000000, R0, 0xf8, !PT ;  /* 0x8000000009097812 */ /* 0x000fe200078ef800 */
[----:B------:R-:W-:Y:S06]  /*0a30*/  BRA `(.L_x_91) ;  /* 0x0000000000047947 */ /* 0x000fec0003800000 */
.L_x_92:
[----:B------:R0:W1:Y:S02]  /*0a40*/  MUFU.RCP R9, R0 ;  /* 0x0000000000097308 */ /* 0x0000640000001000 */
.L_x_91:
[----:B01----:R-:W-:Y:S01]  /*0a50*/  MOV R0, R9 ;  /* 0x0000000900007202 */ /* 0x003fe20000000f00 */
[----:B------:R-:W-:-:S04]  /*0a60*/  IMAD.MOV.U32 R9, RZ, RZ, 0x0 ;  /* 0x00000000ff097424 */ /* 0x000fc800078e00ff */
[----:B------:R-:W-:Y:S05]  /*0a70*/  RET.REL.NODEC R8 `(_Z26eikonal_improved_update_2dPfPKfPiiPb) ;  /* 0xfffffff408607950 */ /* 0x000fea0003c3ffff */
        .weak           $__internal_7_$__cuda_sm20_sqrt_rn_f32_slowpath
        .type           $__internal_7_$__cuda_sm20_sqrt_rn_f32_slowpath,@function
        .size           $__internal_7_$__cuda_sm20_sqrt_rn_f32_slowpath,(.L_x_116 - $__internal_7_$__cuda_sm20_sqrt_rn_f32_slowpath)
$__internal_7_$__cuda_sm20_sqrt_rn_f32_slowpath:
[----:B------:R-:W-:-:S13]  /*0a80*/  LOP3.LUT P0, RZ, R5, 0x7fffffff, RZ, 0xc0, !PT ;  /* 0x7fffffff05ff7812 */ /* 0x000fda000780c0ff */
[----:B------:R-:W-:Y:S01]  /*0a90*/  @!P0 IMAD.MOV.U32 R2, RZ, RZ, R5 ;  /* 0x000000ffff028224 */ /* 0x000fe200078e0005 */
[----:B------:R-:W-:Y:S06]  /*0aa0*/  @!P0 BRA `(.L_x_93) ;  /* 0x0000000000448947 */ /* 0x000fec0003800000 */
[----:B------:R-:W-:Y:S02]  /*0ab0*/  FSETP.GEU.FTZ.AND P0, PT, R5, RZ, PT ;  /* 0x000000ff0500720b */ /* 0x000fe40003f1e000 */
[----:B------:R-:W-:-:S11]  /*0ac0*/  MOV R0, R5 ;  /* 0x0000000500007202 */ /* 0x000fd60000000f00 */
        /* <DEDUP_REMOVED lines=9> */
[----:B------:R-:W-:-:S03]  /*0b60*/  @P0 FMUL.FTZ R5, R5, 0.5 ;  /* 0x3f00000005050820 */ /* 0x000fc60000410000 */
[----:B------:R-:W-:-:S04]  /*0b70*/  @P0 FADD.FTZ R2, -R7, -RZ ;  /* 0x800000ff07020221 */ /* 0x000fc80000010100 */
[----:B------:R-:W-:Y:S01]  /*0b80*/  @P0 FFMA R6, R7, R2, R4 ;  /* 0x0000000207060223 */ /* 0x000fe20000000004 */
[----:B------:R-:W-:-:S03]  /*0b90*/  @!P0 IMAD.MOV.U32 R2, RZ, RZ, R0 ;  /* 0x000000ffff028224 */ /* 0x000fc600078e0000 */
[----:B------:R-:W-:-:S04]  /*0ba0*/  @P0 FFMA R5, R6, R5, R7 ;  /* 0x0000000506050223 */ /* 0x000fc80000000007 */
[----:B------:R-:W-:-:S07]  /*0bb0*/  @P0 FMUL.FTZ R2, R5, 2.3283064365386962891e-10 ;  /* 0x2f80000005020820 */ /* 0x000fce0000410000 */
.L_x_93:
[----:B------:R-:W-:Y:S01]  /*0bc0*/  MOV R4, R8 ;  /* 0x0000000800047202 */ /* 0x000fe20000000f00 */
[----:B------:R-:W-:-:S04]  /*0bd0*/  IMAD.MOV.U32 R5, RZ, RZ, 0x0 ;  /* 0x00000000ff057424 */ /* 0x000fc800078e00ff */
[----:B------:R-:W-:Y:S05]  /*0be0*/  RET.REL.NODEC R4 `(_Z26eikonal_improved_update_2dPfPKfPiiPb) ;  /* 0xfffffff404047950 */ /* 0x000fea0003c3ffff */
.L_x_94:
        /* <DEDUP_REMOVED lines=9> */
.L_x_116:


//--------------------- .text._Z19eikonal_baseline_2dPfPKfPb --------------------------
	.section	.text._Z19eikonal_baseline_2dPfPKfPb,"ax",@progbits
	.align	128
        .global         _Z19eikonal_baseline_2dPfPKfPb
        .type           _Z19eikonal_baseline_2dPfPKfPb,@function
        .size           _Z19eikonal_baseline_2dPfPKfPb,(.L_x_118 - _Z19eikonal_baseline_2dPfPKfPb)
        .other          _Z19eikonal_baseline_2dPfPKfPb,@"STO_CUDA_ENTRY STV_DEFAULT"
_Z19eikonal_baseline_2dPfPKfPb:
.text._Z19eikonal_baseline_2dPfPKfPb:
[----:B------:R-:W-:Y:S01]  /*0000*/  LDC R1, c[0x0][0x37c] ;  /* 0x0000df00ff017b82 */ /* 0x000fe20000000800 */
[----:B------:R-:W0:Y:S07]  /*0010*/  S2R R2, SR_TID.Y ;  /* 0x0000000000027919 */ /* 0x000e2e0000002200 */
[----:B------:R-:W1:Y:S01]  /*0020*/  LDC R0, c[0x0][0x360] ;  /* 0x0000d800ff007b82 */ /* 0x000e620000000800 */
[----:B------:R-:W1:Y:S07]  /*0030*/  S2R R3, SR_TID.X ;  /* 0x0000000000037919 */ /* 0x000e6e0000002100 */
[----:B------:R-:W0:Y:S08]  /*0040*/  S2UR UR5, SR_CTAID.Y ;  /* 0x00000000000579c3 */ /* 0x000e300000002600 */
[----:B------:R-:W0:Y:S08]  /*0050*/  LDC R5, c[0x0][0x364] ;  /* 0x0000d900ff057b82 */ /* 0x000e300000000800 */
[----:B------:R-:W1:Y:S01]  /*0060*/  S2UR UR4, SR_CTAID.X ;  /* 0x00000000000479c3 */ /* 0x000e620000002500 */
[----:B0-----:R-:W-:-:S02]  /*0070*/  IMAD R5, R5, UR5, R2 ;  /* 0x0000000505057c24 */ /* 0x001fc4000f8e0202 */
[----:B-1----:R-:W-:Y:S02]  /*0080*/  IMAD R0, R0, UR4, R3 ;  /* 0x0000000400007c24 */ /* 0x002fe4000f8e0203 */
[----:B------:R-:W-:-:S05]  /*0090*/  VIADD R3, R5, 0xfffffc01 ;  /* 0xfffffc0105037836 */ /* 0x000fca0000000000 */
[----:B------:R-:W-:-:S04]  /*00a0*/  VIADDMNMX.U32 R3, R0, 0xfffffc01, R3, PT ;  /* 0xfffffc0100037846 */ /* 0x000fc80003800003 */
[----:B------:R-:W-:-:S13]  /*00b0*/  ISETP.GE.U32.AND P0, PT, R3, -0x3fe, PT ;  /* 0xfffffc020300780c */ /* 0x000fda0003f06070 */
[----:B------:R-:W-:Y:S05]  /*00c0*/  @!P0 EXIT ;  /* 0x000000000000894d */ /* 0x000fea0003800000 */
[----:B------:R-:W0:Y:S01]  /*00d0*/  LDC.64 R2, c[0x0][0x388] ;  /* 0x0000e200ff027b82 */ /* 0x000e220000000a00 */
[----:B------:R-:W1:Y:S01]  /*00e0*/  LDCU.64 UR4, c[0x0][0x358] ;  /* 0x00006b00ff0477ac */ /* 0x000e620008000a00 */
[----:B------:R-:W-:-:S06]  /*00f0*/  IMAD R7, R5, 0x400, R0 ;  /* 0x0000040005077824 */ /* 0x000fcc00078e0200 */
[----:B------:R-:W2:Y:S01]  /*0100*/  LDC.64 R4, c[0x0][0x380] ;  /* 0x0000e000ff047b82 */ /* 0x000ea20000000a00 */
[----:B0-----:R-:W-:-:S06]  /*0110*/  IMAD.WIDE.U32 R2, R7, 0x4, R2 ;  /* 0x0000000407027825 */ /* 0x001fcc00078e0002 */
[----:B-1----:R-:W3:Y:S02]  /*0120*/  LDG.E R3, desc[UR4][R2.64] ;  /* 0x0000000402037981 */ /* 0x002ee4000c1e1900 */
[----:B---3--:R-:W-:-:S13]  /*0130*/  FSETP.GT.AND P0, PT, R3, 0.5, PT ;  /* 0x3f0000000300780b */ /* 0x008fda0003f04000 */
[----:B--2---:R-:W-:Y:S05]  /*0140*/  @!P0 EXIT ;  /* 0x000000000000894d */ /* 0x004fea0003800000 */
[C---:B------:R-:W-:Y:S01]  /*0150*/  IADD3 R9, PT, PT, R7.reuse, -0x1, RZ ;  /* 0xffffffff07097810 */ /* 0x040fe20007ffe0ff */
[C---:B------:R-:W-:Y:S01]  /*0160*/  VIADD R11, R7.reuse, 0x400 ;  /* 0x00000400070b7836 */ /* 0x040fe20000000000 */
[----:B------:R-:W-:-:S03]  /*0170*/  IADD3 R13, PT, PT, R7, -0x400, RZ ;  /* 0xfffffc00070d7810 */ /* 0x000fc60007ffe0ff */
[----:B------:R-:W-:-:S04]  /*0180*/  IMAD.WIDE.U32 R8, R9, 0x4, R4 ;  /* 0x0000000409087825 */ /* 0x000fc800078e0004 */
[--C-:B------:R-:W-:Y:S02]  /*0190*/  IMAD.WIDE.U32 R10, R11, 0x4, R4.reuse ;  /* 0x000000040b0a7825 */ /* 0x100fe400078e0004 */
[----:B------:R-:W2:Y:S02]  /*01a0*/  LDG.E R8, desc[UR4][R8.64] ;  /* 0x0000000408087981 */ /* 0x000ea4000c1e1900 */
[--C-:B------:R-:W-:Y:S02]  /*01b0*/  IMAD.WIDE.U32 R12, R13, 0x4, R4.reuse ;  /* 0x000000040d0c7825 */ /* 0x100fe400078e0004 */
[----:B------:R-:W3:Y:S02]  /*01c0*/  LDG.E R6, desc[UR4][R10.64] ;  /* 0x000000040a067981 */ /* 0x000ee4000c1e1900 */
[----:B------:R-:W-:Y:S02]  /*01d0*/  IMAD.WIDE.U32 R4, R7, 0x4, R4 ;  /* 0x0000000407047825 */ /* 0x000fe400078e0004 */
[----:B------:R-:W3:Y:S04]  /*01e0*/  LDG.E R13, desc[UR4][R12.64] ;  /* 0x000000040c0d7981 */ /* 0x000ee8000c1e1900 */
[----:B------:R-:W2:Y:S01]  /*01f0*/  LDG.E R7, desc[UR4][R4.64+0x4] ;  /* 0x0000040404077981 */ /* 0x000ea2000c1e1900 */
[----:B------:R-:W-:-:S05]  /*0200*/  IMAD.MOV.U32 R0, RZ, RZ, 0x3f800000 ;  /* 0x3f800000ff007424 */ /* 0x000fca00078e00ff */
[----:B------:R-:W-:-:S04]  /*0210*/  FSEL R0, R0, 0.0099999997764825820923, P0 ;  /* 0x3c23d70a00007808 */ /* 0x000fc80000000000 */
[----:B------:R-:W-:-:S04]  /*0220*/  IADD3 R2, PT, PT, R0, 0x1800000, RZ ;  /* 0x0180000000027810 */ /* 0x000fc80007ffe0ff */
[----:B------:R-:W-:-:S04]  /*0230*/  LOP3.LUT R2, R2, 0x7f800000, RZ, 0xc0, !PT ;  /* 0x7f80000002027812 */ /* 0x000fc800078ec0ff */
[----:B------:R-:W-:Y:S01]  /*0240*/  ISETP.GT.U32.AND P0, PT, R2, 0x1ffffff, PT ;  /* 0x01ffffff0200780c */ /* 0x000fe20003f04070 */
[----:B------:R-:W-:Y:S01]  /*0250*/  BSSY.RECONVERGENT B0, `(.L_x_95) ;  /* 0x000000c000007945 */ /* 0x000fe20003800200 */
[----:B---3--:R-:W-:Y:S02]  /*0260*/  FMNMX R6, R6, R13, PT ;  /* 0x0000000d06067209 */ /* 0x008fe40003800000 */
[----:B--2---:R-:W-:-:S05]  /*0270*/  FMNMX R7, R7, R8, PT ;  /* 0x0000000807077209 */ /* 0x004fca0003800000 */
[----:B------:R-:W-:-:S04]  /*0280*/  FADD R8, R7, -R6 ;  /* 0x8000000607087221 */ /* 0x000fc80000000000 */
[----:B------:R-:W-:Y:S05]  /*0290*/  @P0 BRA `(.L_x_96) ;  /* 0x00000000000c0947 */ /* 0x000fea0003800000 */
[----:B------:R-:W-:-:S07]  /*02a0*/  MOV R10, 0x2c0 ;  /* 0x000002c0000a7802 */ /* 0x000fce0000000f00 */
[----:B------:R-:W-:Y:S05]  /*02b0*/  CALL.REL.NOINC `($__internal_8_$__cuda_sm20_rcp_rn_f32_slowpath) ;  /* 0x0000000000b07944 */ /* 0x000fea0003c00000 */
[----:B------:R-:W-:Y:S05]  /*02c0*/  BRA `(.L_x_97) ;  /* 0x0000000000107947 */ /* 0x000fea0003800000 */
.L_x_96:
[----:B------:R-:W0:Y:S02]  /*02d0*/  MUFU.RCP R9, R0 ;  /* 0x0000000000097308 */ /* 0x000e240000001000 */
[----:B0-----:R-:W-:-:S04]  /*02e0*/  FFMA R2, R0, R9, -1 ;  /* 0xbf80000000027423 */ /* 0x001fc80000000009 */
[----:B------:R-:W-:-:S04]  /*02f0*/  FADD.FTZ R2, -R2, -RZ ;  /* 0x800000ff02027221 */ /* 0x000fc80000010100 */
[----:B------:R-:W-:-:S07]  /*0300*/  FFMA R9, R9, R2, R9 ;  /* 0x0000000209097223 */ /* 0x000fce0000000009 */
.L_x_97:
[----:B------:R-:W-:Y:S05]  /*0310*/  BSYNC.RECONVERGENT B0 ;  /* 0x0000000000007941 */ /* 0x000fea0003800200 */
.L_x_95:
[----:B------:R-:W-:Y:S01]  /*0320*/  FSETP.GE.AND P0, PT, |R8|, R9, PT ;  /* 0x000000090800720b */ /* 0x000fe20003f06200 */
[----:B------:R-:W-:-:S12]  /*0330*/  BSSY.RECONVERGENT B0, `(.L_x_98) ;  /* 0x000001d000007945 */ /* 0x000fd80003800200 */
[----:B------:R-:W-:-:S05]  /*0340*/  @P0 FMNMX R0, R7, R6, PT ;  /* 0x0000000607000209 */ /* 0x000fca0003800000 */
[----:B------:R-:W-:Y:S01]  /*0350*/  @P0 FADD R9, R0, R9 ;  /* 0x0000000900090221 */ /* 0x000fe20000000000 */
[----:B------:R-:W-:Y:S06]  /*0360*/  @P0 BRA `(.L_x_99) ;  /* 0x0000000000640947 */ /* 0x000fec0003800000 */
[----:B------:R-:W-:Y:S01]  /*0370*/  IMAD.MOV.U32 R0, RZ, RZ, 0x3f800000 ;  /* 0x3f800000ff007424 */ /* 0x000fe200078e00ff */
[----:B------:R-:W-:Y:S01]  /*0380*/  FSETP.GT.AND P0, PT, R3, 0.5, PT ;  /* 0x3f0000000300780b */ /* 0x000fe20003f04000 */
[C---:B------:R-:W-:Y:S01]  /*0390*/  FMUL R3, R7.reuse, R7 ;  /* 0x0000000707037220 */ /* 0x040fe20000400000 */
[----:B------:R-:W-:Y:S02]  /*03a0*/  BSSY.RECONVERGENT B1, `(.L_x_100) ;  /* 0x0000013000017945 */ /* 0x000fe40003800200 */
[----:B------:R-:W-:Y:S01]  /*03b0*/  FSEL R0, R0, 10000, P0 ;  /* 0x461c400000007808 */ /* 0x000fe20000000000 */
[----:B------:R-:W-:Y:S01]  /*03c0*/  FFMA R3, R6, R6, R3 ;  /* 0x0000000606037223 */ /* 0x000fe20000000003 */
[----:B------:R-:W-:-:S03]  /*03d0*/  FADD R6, R7, R6 ;  /* 0x0000000607067221 */ /* 0x000fc60000000000 */
        /* <DEDUP_REMOVED lines=8> */
[----:B------:R-:W-:Y:S05]  /*0460*/  CALL.REL.NOINC `($__internal_9_$__cuda_sm20_sqrt_rn_f32_slowpath) ;  /* 0x0000000400147944 */ /* 0x000fea0003c00000 */
[----:B------:R-:W-:Y:S01]  /*0470*/  IMAD.MOV.U32 R3, RZ, RZ, R0 ;  /* 0x000000ffff037224 */ /* 0x000fe200078e0000 */
[----:B------:R-:W-:Y:S06]  /*0480*/  BRA `(.L_x_102) ;  /* 0x0000000000107947 */ /* 0x000fec0003800000 */
.L_x_101:
[----:B------:R-:W-:Y:S01]  /*0490*/  FMUL.FTZ R7, R0, R3 ;  /* 0x0000000300077220 */ /* 0x000fe20000410000 */
[----:B------:R-:W-:-:S03]  /*04a0*/  FMUL.FTZ R3, R3, 0.5 ;  /* 0x3f00000003037820 */ /* 0x000fc60000410000 */
[----:B------:R-:W-:-:S04]  /*04b0*/  FFMA R0, -R7, R7, R0 ;  /* 0x0000000707007223 */ /* 0x000fc80000000100 */
[----:B------:R-:W-:-:S07]  /*04c0*/  FFMA R3, R0, R3, R7 ;  /* 0x0000000300037223 */ /* 0x000fce0000000007 */
.L_x_102:
[----:B------:R-:W-:Y:S05]  /*04d0*/  BSYNC.RECONVERGENT B1 ;  /* 0x0000000000017941 */ /* 0x000fea0003800200 */
.L_x_100:
[----:B------:R-:W-:-:S04]  /*04e0*/  FADD R3, R6, R3 ;  /* 0x0000000306037221 */ /* 0x000fc80000000000 */
[----:B------:R-:W-:-:S07]  /*04f0*/  FMUL R9, R3, 0.5 ;  /* 0x3f00000003097820 */ /* 0x000fce0000400000 */
.L_x_99:
[----:B------:R-:W-:Y:S05]  /*0500*/  BSYNC.RECONVERGENT B0 ;  /* 0x0000000000007941 */ /* 0x000fea0003800200 */
.L_x_98:
[----:B------:R-:W2:Y:S02]  /*0510*/  LDG.E R0, desc[UR4][R4.64] ;  /* 0x0000000404007981 */ /* 0x000ea4000c1e1900 */
[----:B--2---:R-:W-:-:S13]  /*0520*/  FSETP.GEU.AND P0, PT, R9, R0, PT ;  /* 0x000000000900720b */ /* 0x004fda0003f0e000 */
[----:B------:R-:W-:Y:S05]  /*0530*/  @P0 EXIT ;  /* 0x000000000000094d */ /* 0x000fea0003800000 */
[----:B------:R-:W0:Y:S01]  /*0540*/  LDC.64 R2, c[0x0][0x390] ;  /* 0x0000e400ff027b82 */ /* 0x000e220000000a00 */
[----:B------:R-:W-:Y:S04]  /*0550*/  STG.E desc[UR4][R4.64], R9 ;  /* 0x0000000904007986 */ /* 0x000fe8000c101904 */
[----:B0-----:R-:W-:Y:S01]  /*0560*/  STG.E.U8 desc[UR4][R2.64], RZ ;  /* 0x000000ff02007986 */ /* 0x001fe2000c101104 */
[----:B------:R-:W-:Y:S05]  /*0570*/  EXIT ;  /* 0x000000000000794d */ /* 0x000fea0003800000 */
        .weak           $__internal_8_$__cuda_sm20_rcp_rn_f32_slowpath
        .type           $__internal_8_$__cuda_sm20_rcp_rn_f32_slowpath,@function
        .size           $__internal_8_$__cuda_sm20_rcp_rn_f32_slowpath,($__internal_9_$__cuda_sm20_sqrt_rn_f32_slowpath - $__internal_8_$__cuda_sm20_rcp_rn_f32_slowpath)
$__internal_8_$__cuda_sm20_rcp_rn_f32_slowpath:
[----:B------:R-:W-:Y:S01]  /*0580*/  SHF.L.U32 R2, R0, 0x1, RZ ;  /* 0x0000000100027819 */ /* 0x000fe200000006ff */
[----:B------:R-:W-:Y:S03]  /*0590*/  BSSY.RECONVERGENT B1, `(.L_x_103) ;  /* 0x0000030000017945 */ /* 0x000fe60003800200 */
        /* <DEDUP_REMOVED lines=13> */
.L_x_104:
        /* <DEDUP_REMOVED lines=16> */
[----:B------:R-:W-:Y:S02]  /*0770*/  LOP3.LUT R14, R15, R12, RZ, 0xc0, !PT ;  /* 0x0000000c0f0e7212 */ /* 0x000fe400078ec0ff */
[----:B------:R-:W-:-:S02]  /*0780*/  IADD3 R13, PT, PT, -R13, RZ, RZ ;  /* 0x000000ff0d0d7210 */ /* 0x000fc40007ffe1ff */
[-C--:B------:R-:W-:Y:S02]  /*0790*/  SHF.R.U32.HI R14, RZ, R9.reuse, R14 ;  /* 0x00000009ff0e7219 */ /* 0x080fe4000001160e */
        /* <DEDUP_REMOVED lines=10> */
[----:B------:R-:W-:-:S05]  /*0840*/  @!P0 VIADD R9, R9, 0x1 ;  /* 0x0000000109098836 */ /* 0x000fca0000000000 */
[----:B------:R-:W-:-:S04]  /*0850*/  @!P1 SHF.L.U32 R9, R9, 0x1, RZ ;  /* 0x0000000109099819 */ /* 0x000fc800000006ff */
[----:B------:R-:W-:Y:S01]  /*0860*/  LOP3.LUT R9, R9, 0x80000000, R0, 0xf8, !PT ;  /* 0x8000000009097812 */ /* 0x000fe200078ef800 */
[----:B------:R-:W-:Y:S06]  /*0870*/  BRA `(.L_x_105) ;  /* 0x0000000000047947 */ /* 0x000fec0003800000 */
.L_x_106:
[----:B------:R0:W1:Y:S02]  /*0880*/  MUFU.RCP R9, R0 ;  /* 0x0000000000097308 */ /* 0x0000640000001000 */
.L_x_105:
[----:B------:R-:W-:Y:S05]  /*0890*/  BSYNC.RECONVERGENT B1 ;  /* 0x0000000000017941 */ /* 0x000fea0003800200 */
.L_x_103:
[----:B------:R-:W-:-:S04]  /*08a0*/  IMAD.MOV.U32 R11, RZ, RZ, 0x0 ;  /* 0x00000000ff0b7424 */ /* 0x000fc800078e00ff */
[----:B01----:R-:W-:Y:S05]  /*08b0*/  RET.REL.NODEC R10 `(_Z19eikonal_baseline_2dPfPKfPb) ;  /* 0xfffffff40ad07950 */ /* 0x003fea0003c3ffff */
        .weak           $__internal_9_$__cuda_sm20_sqrt_rn_f32_slowpath
        .type           $__internal_9_$__cuda_sm20_sqrt_rn_f32_slowpath,@function
        .size           $__internal_9_$__cuda_sm20_sqrt_rn_f32_slowpath,(.L_x_118 - $__internal_9_$__cuda_sm20_sqrt_rn_f32_slowpath)
$__internal_9_$__cuda_sm20_sqrt_rn_f32_slowpath:
        /* <DEDUP_REMOVED lines=14> */
[----:B------:R-:W-:Y:S02]  /*09a0*/  @!P0 MOV R2, R0 ;  /* 0x0000000000028202 */ /* 0x000fe40000000f00 */
[----:B------:R-:W-:-:S04]  /*09b0*/  @P0 FADD.FTZ R7, -R8, -RZ ;  /* 0x800000ff08070221 */ /* 0x000fc80000010100 */
[----:B------:R-:W-:-:S04]  /*09c0*/  @P0 FFMA R7, R8, R7, R3 ;  /* 0x0000000708070223 */ /* 0x000fc80000000003 */
[----:B------:R-:W-:-:S04]  /*09d0*/  @P0 FFMA R7, R7, R9, R8 ;  /* 0x0000000907070223 */ /* 0x000fc80000000008 */
[----:B------:R-:W-:-:S07]  /*09e0*/  @P0 FMUL.FTZ R2, R7, 2.3283064365386962891e-10 ;  /* 0x2f80000007020820 */ /* 0x000fce0000410000 */
.L_x_107:
[----:B------:R-:W-:Y:S02]  /*09f0*/  HFMA2 R3, -RZ, RZ, 0, 0 ;  /* 0x00000000ff037431 */ /* 0x000fe400000001ff */
[----:B------:R-:W-:Y:S01]  /*0a00*/  IMAD.MOV.U32 R0, RZ, RZ, R2 ;  /* 0x000000ffff007224 */ /* 0x000fe200078e0002 */
[----:B------:R-:W-:-:S04]  /*0a10*/  MOV R2, R10 ;  /* 0x0000000a00027202 */ /* 0x000fc80000000f00 */
[----:B------:R-:W-:Y:S05]  /*0a20*/  RET.REL.NODEC R2 `(_Z19eikonal_baseline_2dPfPKfPb) ;  /* 0xfffffff402747950 */ /* 0x000fea0003c3ffff */
.L_x_108:
        /* <DEDUP_REMOVED lines=13> */
.L_x_118:


//--------------------- .nv.global.init           --------------------------
	.section	.nv.global.init,"aw",@progbits
	.align	4
.nv.global.init:
	.type		mrg32k3aM1SubSeq,@object
	.size		mrg32k3aM1SubSeq,(mrg32k3aM2SubSeq - mrg32k3aM1SubSeq)
mrg32k3aM1SubSeq:
        /*0000*/ 	.byte	0x0b, 0xcc, 0xee, 0x04, 0x73, 0x29, 0x8b, 0x6f, 0xf6, 0x53, 0x03, 0xf6, 0x23, 0xf6, 0xea, 0xda
        /* <DEDUP_REMOVED lines=125> */
	.type		mrg32k3aM2SubSeq,@object
	.size		mrg32k3aM2SubSeq,(mrg32k3aM1 - mrg32k3aM2SubSeq)
mrg32k3aM2SubSeq:
        /* <DEDUP_REMOVED lines=126> */
	.type		mrg32k3aM1,@object
	.size		mrg32k3aM1,(mrg32k3aM1Seq - mrg32k3aM1)
mrg32k3aM1:
        /* <DEDUP_REMOVED lines=144> */
	.type		mrg32k3aM1Seq,@object
	.size		mrg32k3aM1Seq,(mrg32k3aM2 - mrg32k3aM1Seq)
mrg32k3aM1Seq:
        /* <DEDUP_REMOVED lines=144> */
	.type		mrg32k3aM2,@object
	.size		mrg32k3aM2,(mrg32k3aM2Seq - mrg32k3aM2)
mrg32k3aM2:
        /* <DEDUP_REMOVED lines=144> */
	.type		mrg32k3aM2Seq,@object
	.size		mrg32k3aM2Seq,(precalc_xorwow_matrix - mrg32k3aM2Seq)
mrg32k3aM2Seq:
        /* <DEDUP_REMOVED lines=144> */
	.type		precalc_xorwow_matrix,@object
	.size		precalc_xorwow_matrix,(precalc_xorwow_offset_matrix - precalc_xorwow_matrix)
precalc_xorwow_matrix:
        /* <DEDUP_REMOVED lines=6400> */
	.type		precalc_xorwow_offset_matrix,@object
	.size		precalc_xorwow_offset_matrix,(.L_1 - precalc_xorwow_offset_matrix)
precalc_xorwow_offset_matrix:
        /* <DEDUP_REMOVED lines=6400> */
.L_1:


//--------------------- .nv.shared.reserved.0     --------------------------
	.section	.nv.shared.reserved.0,"aw",@nobits
	.weak		__nv_reservedSMEM_offset_0_alias
	.size		__nv_reservedSMEM_offset_0_alias, 0, 64
	.other		__nv_reservedSMEM_offset_0_alias,@"STO_CUDA_RESERVED_SHARED STV_DEFAULT"
__nv_reservedSMEM_offset_0_alias:
	.zero		0
	.zero		64


//--------------------- .nv.constant0._Z26eikonal_improved_update_3dPfPKfPiiPb --------------------------
	.section	.nv.constant0._Z26eikonal_improved_update_3dPfPKfPiiPb,"a",@progbits
	.sectionflags	@""
	.align	4
.nv.constant0._Z26eikonal_improved_update_3dPfPKfPiiPb:
	.zero		936


//--------------------- .nv.constant0._Z19eikonal_baseline_3dPfPKfPb --------------------------
	.section	.nv.constant0._Z19eikonal_baseline_3dPfPKfPb,"a",@progbits
	.sectionflags	@""
	.align	4
.nv.constant0._Z19eikonal_baseline_3dPfPKfPb:
	.zero		920


//--------------------- .nv.constant0._Z26eikonal_improved_update_2dPfPKfPiiPb --------------------------
	.section	.nv.constant0._Z26eikonal_improved_update_2dPfPKfPiiPb,"a",@progbits
	.sectionflags	@""
	.align	4
.nv.constant0._Z26eikonal_improved_update_2dPfPKfPiiPb:
	.zero		936


//--------------------- .nv.constant0._Z19eikonal_baseline_2dPfPKfPb --------------------------
	.section	.nv.constant0._Z19eikonal_baseline_2dPfPKfPb,"a",@progbits
	.sectionflags	@""
	.align	4
.nv.constant0._Z19eikonal_baseline_2dPfPKfPb:
	.zero		920


//--------------------- SYMBOLS --------------------------

	.type		.nv.reservedSmem.offset0,@object
	.size		.nv.reservedSmem.offset0,0x4
